	.target	sm_90a

	.elftype	@"ET_EXEC"


//--------------------- .note.nv.tkinfo           --------------------------
	.section	.note.nv.tkinfo,"",@"SHT_NOTE"
	.sectionflags	@"SHF_NOTE_NV_TKINFO"
	.tkinfo
        /*0018*/ 	.word	0x00000002
        /*0030*/ 	.string	""
        /*0030*/ 	.string	"ptxas"
        /*0030*/ 	.string	"Cuda compilation tools, release 13.0, V13.0.88"
        /*0030*/ 	.string	"Build cuda_13.0.r13.0/compiler.36424714_0"
        /*0030*/ 	.string	"-arch sm_90a -m 64 "



//--------------------- .note.nv.cuinfo           --------------------------
	.section	.note.nv.cuinfo,"",@"SHT_NOTE"
	.sectionflags	@"SHF_NOTE_NV_CUINFO"
        /*0018*/ 	.short	0x0002
        /*001a*/ 	.short	0x005a
        /*001c*/ 	.short	0x0082
	.zero		2


//--------------------- .nv.info                  --------------------------
	.section	.nv.info,"",@"SHT_CUDA_INFO"
	.align	4


	//----- nvinfo : EIATTR_REGCOUNT
	.align		4
        /*0000*/ 	.byte	0x04, 0x2f
        /*0002*/ 	.short	(.L_12 - .L_11)
	.align		4
.L_11:
        /*0004*/ 	.word	index@(_ZN7cutlass13device_kernelINS_4gemm6kernel13GemmUniversalIN4cute5tupleIJiiiiEEENS1_10collective13CollectiveMmaINS1_43MainloopSm90TmaGmmaWarpSpecializedSparseFP8ILi6ENS5_IJNS4_1CILi1EEESB_SB_EEENS1_35KernelTmaWarpSpecializedCooperativeEEENS5_IJNSA_ILi256EEENSA_ILi128EEESG_EEENS_12float_e4m3_tENS5_IJNS4_6LayoutINS5_IJiNS5_IJNSA_ILi2EEEiEEEiEEENS5_IJlNS5_IJSB_SK_EEElEEEEENSJ_INS5_IJNS5_IJNSA_ILi64EEEiEEENS5_IJSG_iEEEiEEENS5_IJNS5_IJSG_NSA_ILi8192EEEEEENS5_IJSB_lEEElEEEEEEEESI_NS5_IJlSB_lEEENS4_8TiledMMAINS4_8MMA_AtomIJNS4_4SM904GMMA6SPARSE32GMMA_64x128x64_F32E4M3E4M3_SS_TNILNS14_7ScaleInE1ELS17_1ELNS14_9SparseSelE0EEEEEENSJ_INS5_IJSK_SB_SB_EEENS5_IJSB_NSA_ILi0EEES1C_EEEEENS5_IJNS4_10UnderscoreES1F_S1F_EEEEENS4_13SM90_TMA_LOADENS4_14ComposedLayoutINS4_7SwizzleILi2ELi4ELi3EEENS4_25smem_sparse_ptr_flag_bitsILi2ELi8EEENSJ_INS5_IJNS5_IJSB_NSA_ILi8EEEEEENS5_IJSK_SQ_EEEEEENS5_IJNS5_IJS1C_SG_EEESN_EEEEEEEvNS4_8identityES1I_NS1J_INS1K_ILi3ELi4ELi3EEENS4_18smem_ptr_flag_bitsILi8EEENSJ_INS5_IJS1O_SG_EEENS5_IJSG_SB_EEEEEEEvS1W_EENS_8epilogue10collective6detail29Sm90TmaWarpSpecializedAdapterINS26_15DefaultEpilogueIfNS5_IJSB_llEEES2A_NS25_6thread17LinearCombinationIfLi1EffLNS2B_9ScaleType4KindE0ELNS_15FloatRoundStyleE2EfEENS1_15EpilogueDefaultEEEEEvvEEEEvNT_6ParamsE)
        /*0008*/ 	.word	0x000000a8


	//----- nvinfo : EIATTR_FRAME_SIZE
	.align		4
.L_12:
        /*000c*/ 	.byte	0x04, 0x11
        /*000e*/ 	.short	(.L_14 - .L_13)
	.align		4
.L_13:
        /*0010*/ 	.word	index@(_ZN7cutlass13device_kernelINS_4gemm6kernel13GemmUniversalIN4cute5tupleIJiiiiEEENS1_10collective13CollectiveMmaINS1_43MainloopSm90TmaGmmaWarpSpecializedSparseFP8ILi6ENS5_IJNS4_1CILi1EEESB_SB_EEENS1_35KernelTmaWarpSpecializedCooperativeEEENS5_IJNSA_ILi256EEENSA_ILi128EEESG_EEENS_12float_e4m3_tENS5_IJNS4_6LayoutINS5_IJiNS5_IJNSA_ILi2EEEiEEEiEEENS5_IJlNS5_IJSB_SK_EEElEEEEENSJ_INS5_IJNS5_IJNSA_ILi64EEEiEEENS5_IJSG_iEEEiEEENS5_IJNS5_IJSG_NSA_ILi8192EEEEEENS5_IJSB_lEEElEEEEEEEESI_NS5_IJlSB_lEEENS4_8TiledMMAINS4_8MMA_AtomIJNS4_4SM904GMMA6SPARSE32GMMA_64x128x64_F32E4M3E4M3_SS_TNILNS14_7ScaleInE1ELS17_1ELNS14_9SparseSelE0EEEEEENSJ_INS5_IJSK_SB_SB_EEENS5_IJSB_NSA_ILi0EEES1C_EEEEENS5_IJNS4_10UnderscoreES1F_S1F_EEEEENS4_13SM90_TMA_LOADENS4_14ComposedLayoutINS4_7SwizzleILi2ELi4ELi3EEENS4_25smem_sparse_ptr_flag_bitsILi2ELi8EEENSJ_INS5_IJNS5_IJSB_NSA_ILi8EEEEEENS5_IJSK_SQ_EEEEEENS5_IJNS5_IJS1C_SG_EEESN_EEEEEEEvNS4_8identityES1I_NS1J_INS1K_ILi3ELi4ELi3EEENS4_18smem_ptr_flag_bitsILi8EEENSJ_INS5_IJS1O_SG_EEENS5_IJSG_SB_EEEEEEEvS1W_EENS_8epilogue10collective6detail29Sm90TmaWarpSpecializedAdapterINS26_15DefaultEpilogueIfNS5_IJSB_llEEES2A_NS25_6thread17LinearCombinationIfLi1EffLNS2B_9ScaleType4KindE0ELNS_15FloatRoundStyleE2EfEENS1_15EpilogueDefaultEEEEEvvEEEEvNT_6ParamsE)
        /*0014*/ 	.word	0x00000108


	//----- nvinfo : EIATTR_MIN_STACK_SIZE
	.align		4
.L_14:
        /*0018*/ 	.byte	0x04, 0x12
        /*001a*/ 	.short	(.L_16 - .L_15)
	.align		4
.L_15:
        /*001c*/ 	.word	index@(_ZN7cutlass13device_kernelINS_4gemm6kernel13GemmUniversalIN4cute5tupleIJiiiiEEENS1_10collective13CollectiveMmaINS1_43MainloopSm90TmaGmmaWarpSpecializedSparseFP8ILi6ENS5_IJNS4_1CILi1EEESB_SB_EEENS1_35KernelTmaWarpSpecializedCooperativeEEENS5_IJNSA_ILi256EEENSA_ILi128EEESG_EEENS_12float_e4m3_tENS5_IJNS4_6LayoutINS5_IJiNS5_IJNSA_ILi2EEEiEEEiEEENS5_IJlNS5_IJSB_SK_EEElEEEEENSJ_INS5_IJNS5_IJNSA_ILi64EEEiEEENS5_IJSG_iEEEiEEENS5_IJNS5_IJSG_NSA_ILi8192EEEEEENS5_IJSB_lEEElEEEEEEEESI_NS5_IJlSB_lEEENS4_8TiledMMAINS4_8MMA_AtomIJNS4_4SM904GMMA6SPARSE32GMMA_64x128x64_F32E4M3E4M3_SS_TNILNS14_7ScaleInE1ELS17_1ELNS14_9SparseSelE0EEEEEENSJ_INS5_IJSK_SB_SB_EEENS5_IJSB_NSA_ILi0EEES1C_EEEEENS5_IJNS4_10UnderscoreES1F_S1F_EEEEENS4_13SM90_TMA_LOADENS4_14ComposedLayoutINS4_7SwizzleILi2ELi4ELi3EEENS4_25smem_sparse_ptr_flag_bitsILi2ELi8EEENSJ_INS5_IJNS5_IJSB_NSA_ILi8EEEEEENS5_IJSK_SQ_EEEEEENS5_IJNS5_IJS1C_SG_EEESN_EEEEEEEvNS4_8identityES1I_NS1J_INS1K_ILi3ELi4ELi3EEENS4_18smem_ptr_flag_bitsILi8EEENSJ_INS5_IJS1O_SG_EEENS5_IJSG_SB_EEEEEEEvS1W_EENS_8epilogue10collective6detail29Sm90TmaWarpSpecializedAdapterINS26_15DefaultEpilogueIfNS5_IJSB_llEEES2A_NS25_6thread17LinearCombinationIfLi1EffLNS2B_9ScaleType4KindE0ELNS_15FloatRoundStyleE2EfEENS1_15EpilogueDefaultEEEEEvvEEEEvNT_6ParamsE)
        /*0020*/ 	.word	0x00000108
.L_16:


//--------------------- .nv.compat                --------------------------
	.section	.nv.compat,"",@"SHT_CUDA_COMPAT_INFO"
	.align	4
        /*0000*/ 	.byte	0x02, 0x09, 0x01, 0x00, 0x02, 0x02, 0x04, 0x00, 0x02, 0x05, 0x05, 0x00, 0x03, 0x07, 0x01, 0x01
        /*0010*/ 	.byte	0x02, 0x03, 0x01, 0x00, 0x02, 0x06, 0x01, 0x00, 0x04, 0x0b, 0x08, 0x00, 0x00, 0x00, 0x00, 0x00
        /*0020*/ 	.byte	0x00, 0x00, 0x00, 0x00


//--------------------- .nv.info._ZN7cutlass13device_kernelINS_4gemm6kernel13GemmUniversalIN4cute5tupleIJiiiiEEENS1_10collective13CollectiveMmaINS1_43MainloopSm90TmaGmmaWarpSpecializedSparseFP8ILi6ENS5_IJNS4_1CILi1EEESB_SB_EEENS1_35KernelTmaWarpSpecializedCooperativeEEENS5_IJNSA_ILi256EEENSA_ILi128EEESG_EEENS_12float_e4m3_tENS5_IJNS4_6LayoutINS5_IJiNS5_IJNSA_ILi2EEEiEEEiEEENS5_IJlNS5_IJSB_SK_EEElEEEEENSJ_INS5_IJNS5_IJNSA_ILi64EEEiEEENS5_IJSG_iEEEiEEENS5_IJNS5_IJSG_NSA_ILi8192EEEEEENS5_IJSB_lEEElEEEEEEEESI_NS5_IJlSB_lEEENS4_8TiledMMAINS4_8MMA_AtomIJNS4_4SM904GMMA6SPARSE32GMMA_64x128x64_F32E4M3E4M3_SS_TNILNS14_7ScaleInE1ELS17_1ELNS14_9SparseSelE0EEEEEENSJ_INS5_IJSK_SB_SB_EEENS5_IJSB_NSA_ILi0EEES1C_EEEEENS5_IJNS4_10UnderscoreES1F_S1F_EEEEENS4_13SM90_TMA_LOADENS4_14ComposedLayoutINS4_7SwizzleILi2ELi4ELi3EEENS4_25smem_sparse_ptr_flag_bitsILi2ELi8EEENSJ_INS5_IJNS5_IJSB_NSA_ILi8EEEEEENS5_IJSK_SQ_EEEEEENS5_IJNS5_IJS1C_SG_EEESN_EEEEEEEvNS4_8identityES1I_NS1J_INS1K_ILi3ELi4ELi3EEENS4_18smem_ptr_flag_bitsILi8EEENSJ_INS5_IJS1O_SG_EEENS5_IJSG_SB_EEEEEEEvS1W_EENS_8epilogue10collective6detail29Sm90TmaWarpSpecializedAdapterINS26_15DefaultEpilogueIfNS5_IJSB_llEEES2A_NS25_6thread17LinearCombinationIfLi1EffLNS2B_9ScaleType4KindE0ELNS_15FloatRoundStyleE2EfEENS1_15EpilogueDefaultEEEEEvvEEEEvNT_6ParamsE --------------------------
	.section	.nv.info._ZN7cutlass13device_kernelINS_4gemm6kernel13GemmUniversalIN4cute5tupleIJiiiiEEENS1_10collective13CollectiveMmaINS1_43MainloopSm90TmaGmmaWarpSpecializedSparseFP8ILi6ENS5_IJNS4_1CILi1EEESB_SB_EEENS1_35KernelTmaWarpSpecializedCooperativeEEENS5_IJNSA_ILi256EEENSA_ILi128EEESG_EEENS_12float_e4m3_tENS5_IJNS4_6LayoutINS5_IJiNS5_IJNSA_ILi2EEEiEEEiEEENS5_IJlNS5_IJSB_SK_EEElEEEEENSJ_INS5_IJNS5_IJNSA_ILi64EEEiEEENS5_IJSG_iEEEiEEENS5_IJNS5_IJSG_NSA_ILi8192EEEEEENS5_IJSB_lEEElEEEEEEEESI_NS5_IJlSB_lEEENS4_8TiledMMAINS4_8MMA_AtomIJNS4_4SM904GMMA6SPARSE32GMMA_64x128x64_F32E4M3E4M3_SS_TNILNS14_7ScaleInE1ELS17_1ELNS14_9SparseSelE0EEEEEENSJ_INS5_IJSK_SB_SB_EEENS5_IJSB_NSA_ILi0EEES1C_EEEEENS5_IJNS4_10UnderscoreES1F_S1F_EEEEENS4_13SM90_TMA_LOADENS4_14ComposedLayoutINS4_7SwizzleILi2ELi4ELi3EEENS4_25smem_sparse_ptr_flag_bitsILi2ELi8EEENSJ_INS5_IJNS5_IJSB_NSA_ILi8EEEEEENS5_IJSK_SQ_EEEEEENS5_IJNS5_IJS1C_SG_EEESN_EEEEEEEvNS4_8identityES1I_NS1J_INS1K_ILi3ELi4ELi3EEENS4_18smem_ptr_flag_bitsILi8EEENSJ_INS5_IJS1O_SG_EEENS5_IJSG_SB_EEEEEEEvS1W_EENS_8epilogue10collective6detail29Sm90TmaWarpSpecializedAdapterINS26_15DefaultEpilogueIfNS5_IJSB_llEEES2A_NS25_6thread17LinearCombinationIfLi1EffLNS2B_9ScaleType4KindE0ELNS_15FloatRoundStyleE2EfEENS1_15EpilogueDefaultEEEEEvvEEEEvNT_6ParamsE,"",@"SHT_CUDA_INFO"
	.sectionflags	@""
	.align	4


	//----- nvinfo : EIATTR_CUDA_API_VERSION
	.align		4
        /*0000*/ 	.byte	0x04, 0x37
        /*0002*/ 	.short	(.L_18 - .L_17)
.L_17:
        /*0004*/ 	.word	0x00000082


	//----- nvinfo : EIATTR_KPARAM_INFO
	.align		4
.L_18:
        /*0008*/ 	.byte	0x04, 0x17
        /*000a*/ 	.short	(.L_20 - .L_19)
.L_19:
        /*000c*/ 	.word	0x00000000
        /*0010*/ 	.short	0x0000
        /*0012*/ 	.short	0x0070
        /*0014*/ 	.byte	0x00, 0xf0, 0x01, 0x14


	//----- nvinfo : EIATTR_SPARSE_MMA_MASK
	.align		4
.L_20:
        /*0018*/ 	.byte	0x03, 0x50
        /*001a*/ 	.short	0x0001


	//----- nvinfo : EIATTR_MAXREG_COUNT
	.align		4
        /*001c*/ 	.byte	0x03, 0x1b
        /*001e*/ 	.short	0x00a8


	//----- nvinfo : EIATTR_NUM_BARRIERS
	.align		4
        /*0020*/ 	.byte	0x02, 0x4c
        /*0022*/ 	.byte	0x01
	.zero		1


	//----- nvinfo : EIATTR_ANNOTATIONS
	.align		4
        /*0024*/ 	.byte	0x04, 0x55
        /*0026*/ 	.short	(.L_22 - .L_21)


	//   ....[0]....
.L_21:
        /*0028*/ 	.word	0x00000001
        /*002c*/ 	.byte	0x00, 0x06, 0x00, 0x00, 0x01, 0x00, 0x00, 0x00, 0x20, 0x06, 0x00, 0x00, 0x01, 0x00, 0x00, 0x00
        /* <DEDUP_REMOVED lines=202> */
        /*0cdc*/ 	.byte	0xd0, 0xe2, 0x00, 0x00


	//----- nvinfo : EIATTR_MERCURY_ISA_VERSION
	.align		4
.L_22:
        /*0ce0*/ 	.byte	0x03, 0x5f
        /*0ce2*/ 	.short	0x0101


	//----- nvinfo : EIATTR_INT_WARP_WIDE_INSTR_OFFSETS
	.align		4
        /*0ce4*/ 	.byte	0x04, 0x31
        /*0ce6*/ 	.short	(.L_24 - .L_23)


	//   ....[0]....
.L_23:
        /*0ce8*/ 	.word	0x000004d0


	//   ....[1]....
        /*0cec*/ 	.word	0x000004e0


	//   ....[2]....
        /*0cf0*/ 	.word	0x00000610


	//----- nvinfo : EIATTR_COOP_GROUP_MASK_REGIDS
	.align		4
.L_24:
        /*0cf4*/ 	.byte	0x04, 0x29
        /*0cf6*/ 	.short	(.L_26 - .L_25)


	//   ....[0]....
.L_25:
        /*0cf8*/ 	.word	0xffffffff


	//   ....[1]....
        /*0cfc*/ 	.word	0xffffffff


	//   ....[2]....
        /*0d00*/ 	.word	0xffffffff


	//   ....[3]....
        /*0d04*/ 	.word	0xffffffff


	//   ....[4]....
        /*0d08*/ 	.word	0xffffffff


	//----- nvinfo : EIATTR_COOP_GROUP_INSTR_OFFSETS
	.align		4
.L_26:
        /*0d0c*/ 	.byte	0x04, 0x28
        /*0d0e*/ 	.short	(.L_28 - .L_27)


	//   ....[0]....
.L_27:
        /*0d10*/ 	.word	0x00000070


	//   ....[1]....
        /*0d14*/ 	.word	0x00000080


	//   ....[2]....
        /*0d18*/ 	.word	0x000001d0


	//   ....[3]....
        /*0d1c*/ 	.word	0x00000420


	//   ....[4]....
        /*0d20*/ 	.word	0x000016d0


	//----- nvinfo : EIATTR_REG_RECONFIG
	.align		4
.L_28:
        /*0d24*/ 	.byte	0x01, 0x54
	.zero		2


	//----- nvinfo : EIATTR_MBARRIER_INSTR_OFFSETS
	.align		4
        /*0d28*/ 	.byte	0x04, 0x39
        /*0d2a*/ 	.short	(.L_30 - .L_29)


	//   ....[0]....
.L_29:
        /*0d2c*/ 	.word	0x00000350
        /*0d30*/ 	.word	0x000000ff
        /*0d34*/ 	.word	0x00000000
        /*0d38*/ 	.short	0x0100
        /*0d3a*/ 	.byte	0x09
	.zero		1


	//   ....[1]....
        /*0d3c*/ 	.word	0x00000360
        /*0d40*/ 	.word	0x000000ff
        /*0d44*/ 	.word	0x00000030
        /*0d48*/ 	.short	0x0100
        /*0d4a*/ 	.byte	0x09
	.zero		1


	//   ....[2]....
        /*0d4c*/ 	.word	0x00000370
        /*0d50*/ 	.word	0x000000ff
        /*0d54*/ 	.word	0x00000008
        /*0d58*/ 	.short	0x0100
        /*0d5a*/ 	.byte	0x09
	.zero		1


	//   ....[3]....
        /*0d5c*/ 	.word	0x00000380
        /*0d60*/ 	.word	0x000000ff
        /*0d64*/ 	.word	0x00000038
        /*0d68*/ 	.short	0x0100
        /*0d6a*/ 	.byte	0x09
	.zero		1


	//   ....[4]....
        /*0d6c*/ 	.word	0x00000390
        /*0d70*/ 	.word	0x000000ff
        /*0d74*/ 	.word	0x00000010
        /*0d78*/ 	.short	0x0100
        /*0d7a*/ 	.byte	0x09
	.zero		1


	//   ....[5]....
        /*0d7c*/ 	.word	0x000003a0
        /*0d80*/ 	.word	0x000000ff
        /*0d84*/ 	.word	0x00000040
        /*0d88*/ 	.short	0x0100
        /*0d8a*/ 	.byte	0x09
	.zero		1


	//   ....[6]....
        /*0d8c*/ 	.word	0x000003b0
        /*0d90*/ 	.word	0x000000ff
        /*0d94*/ 	.word	0x00000018
        /*0d98*/ 	.short	0x0100
        /*0d9a*/ 	.byte	0x09
	.zero		1


	//   ....[7]....
        /*0d9c*/ 	.word	0x000003c0
        /*0da0*/ 	.word	0x000000ff
        /*0da4*/ 	.word	0x00000048
        /*0da8*/ 	.short	0x0100
        /*0daa*/ 	.byte	0x09
	.zero		1


	//   ....[8]....
        /*0dac*/ 	.word	0x000003d0
        /*0db0*/ 	.word	0x000000ff
        /*0db4*/ 	.word	0x00000020
        /*0db8*/ 	.short	0x0100
        /*0dba*/ 	.byte	0x09
	.zero		1


	//   ....[9]....
        /*0dbc*/ 	.word	0x000003e0
        /*0dc0*/ 	.word	0x000000ff
        /*0dc4*/ 	.word	0x00000050
        /*0dc8*/ 	.short	0x0100
        /*0dca*/ 	.byte	0x09
	.zero		1


	//   ....[10]....
        /*0dcc*/ 	.word	0x000003f0
        /*0dd0*/ 	.word	0x000000ff
        /*0dd4*/ 	.word	0x00000028
        /*0dd8*/ 	.short	0x0100
        /*0dda*/ 	.byte	0x09
	.zero		1


	//   ....[11]....
        /*0ddc*/ 	.word	0x00000400
        /*0de0*/ 	.word	0x000000ff
        /*0de4*/ 	.word	0x00000058
        /*0de8*/ 	.short	0x0100
        /*0dea*/ 	.byte	0x09
	.zero		1


	//   ....[12]....
        /*0dec*/ 	.word	0x00000640
        /*0df0*/ 	.word	0x000000ff
        /*0df4*/ 	.word	0x00000070
        /*0df8*/ 	.short	0x0100
        /*0dfa*/ 	.byte	0x06
	.zero		1


	//   ....[13]....
        /*0dfc*/ 	.word	0x00000650
        /*0e00*/ 	.word	0x000000ff
        /*0e04*/ 	.word	0x00000078
        /*0e08*/ 	.short	0x0100
        /*0e0a*/ 	.byte	0x06
	.zero		1


	//   ....[14]....
        /*0e0c*/ 	.word	0x00001c20
        /*0e10*/ 	.word	0x000000ff
        /*0e14*/ 	.word	0x00000000
        /*0e18*/ 	.short	0x010a
        /*0e1a*/ 	.byte	0x08
	.zero		1


	//   ....[15]....
        /*0e1c*/ 	.word	0x00001c60
        /*0e20*/ 	.word	0x000000ff
        /*0e24*/ 	.word	0x00000000
        /*0e28*/ 	.short	0x010a
        /*0e2a*/ 	.byte	0x08
	.zero		1


	//   ....[16]....
        /*0e2c*/ 	.word	0x00002e60
        /*0e30*/ 	.word	0x000000ff
        /*0e34*/ 	.word	0x00000000
        /*0e38*/ 	.short	0x0101
        /*0e3a*/ 	.byte	0x07
	.zero		1


	//   ....[17]....
        /*0e3c*/ 	.word	0x0000dda0
        /*0e40*/ 	.word	0x0000000d
        /*0e44*/ 	.word	0x00000030
        /*0e48*/ 	.short	0x010a
        /*0e4a*/ 	.byte	0x3f
	.zero		1


	//   ....[18]....
        /*0e4c*/ 	.word	0x0000e210
        /*0e50*/ 	.word	0x00000004
        /*0e54*/ 	.word	0x00000078
        /*0e58*/ 	.short	0x0101
        /*0e5a*/ 	.byte	0x3f
	.zero		1


	//   ....[19]....
        /*0e5c*/ 	.word	0x0000e980
        /*0e60*/ 	.word	0x00000007
        /*0e64*/ 	.word	0x00000000
        /*0e68*/ 	.short	0x010a
        /*0e6a*/ 	.byte	0x3f
	.zero		1


	//   ....[20]....
        /*0e6c*/ 	.word	0x0000ea00
        /*0e70*/ 	.word	0x00000009
        /*0e74*/ 	.word	0x00000000
        /*0e78*/ 	.short	0x010a
        /*0e7a*/ 	.byte	0x3f
	.zero		1


	//   ....[21]....
        /*0e7c*/ 	.word	0x0000ea90
        /*0e80*/ 	.word	0x00000006
        /*0e84*/ 	.word	0x00000000
        /*0e88*/ 	.short	0x010a
        /*0e8a*/ 	.byte	0x3f
	.zero		1


	//   ....[22]....
        /*0e8c*/ 	.word	0x0000eb20
        /*0e90*/ 	.word	0x00000009
        /*0e94*/ 	.word	0x00000000
        /*0e98*/ 	.short	0x010a
        /*0e9a*/ 	.byte	0x3f
	.zero		1


	//   ....[23]....
        /*0e9c*/ 	.word	0x0000ebb0
        /*0ea0*/ 	.word	0x00000006
        /*0ea4*/ 	.word	0x00000000
        /*0ea8*/ 	.short	0x010a
        /*0eaa*/ 	.byte	0x3f
	.zero		1


	//   ....[24]....
        /*0eac*/ 	.word	0x0000ec40
        /*0eb0*/ 	.word	0x00000003
        /*0eb4*/ 	.word	0x00000000
        /*0eb8*/ 	.short	0x010a
        /*0eba*/ 	.byte	0x3f
	.zero		1


	//   ....[25]....
        /*0ebc*/ 	.word	0x0000ecb0
        /*0ec0*/ 	.word	0x00000099
        /*0ec4*/ 	.word	0x00000000
        /*0ec8*/ 	.short	0x010a
        /*0eca*/ 	.byte	0x3f
	.zero		1


	//   ....[26]....
        /*0ecc*/ 	.word	0x0000ed80
        /*0ed0*/ 	.word	0x0000000d
        /*0ed4*/ 	.word	0x00000030
        /*0ed8*/ 	.short	0x010a
        /*0eda*/ 	.byte	0x3f
	.zero		1


	//   ....[27]....
        /*0edc*/ 	.word	0x0000ee60
        /*0ee0*/ 	.word	0x00000007
        /*0ee4*/ 	.word	0x00000000
        /*0ee8*/ 	.short	0x010a
        /*0eea*/ 	.byte	0x3f
	.zero		1


	//   ....[28]....
        /*0eec*/ 	.word	0x0000eeb0
        /*0ef0*/ 	.word	0x00000009
        /*0ef4*/ 	.word	0x00000000
        /*0ef8*/ 	.short	0x010a
        /*0efa*/ 	.byte	0x3f
	.zero		1


	//   ....[29]....
        /*0efc*/ 	.word	0x0000ef00
        /*0f00*/ 	.word	0x00000006
        /*0f04*/ 	.word	0x00000000
        /*0f08*/ 	.short	0x010a
        /*0f0a*/ 	.byte	0x3f
	.zero		1


	//   ....[30]....
        /*0f0c*/ 	.word	0x0000ef50
        /*0f10*/ 	.word	0x00000009
        /*0f14*/ 	.word	0x00000000
        /*0f18*/ 	.short	0x010a
        /*0f1a*/ 	.byte	0x3f
	.zero		1


	//   ....[31]....
        /*0f1c*/ 	.word	0x0000efa0
        /*0f20*/ 	.word	0x00000006
        /*0f24*/ 	.word	0x00000000
        /*0f28*/ 	.short	0x010a
        /*0f2a*/ 	.byte	0x3f
	.zero		1


	//----- nvinfo : EIATTR_NUM_MBARRIERS
	.align		4
.L_30:
        /*0f2c*/ 	.byte	0x03, 0x38
        /*0f2e*/ 	.short	0x000e


	//----- nvinfo : EIATTR_EXIT_INSTR_OFFSETS
	.align		4
        /*0f30*/ 	.byte	0x04, 0x1c
        /*0f32*/ 	.short	(.L_32 - .L_31)


	//   ....[0]....
.L_31:
        /*0f34*/ 	.word	0x000006b0


	//   ....[1]....
        /*0f38*/ 	.word	0x00001000


	//   ....[2]....
        /*0f3c*/ 	.word	0x0000d3b0


	//   ....[3]....
        /*0f40*/ 	.word	0x0000da00


	//   ....[4]....
        /*0f44*/ 	.word	0x0000ec90


	//----- nvinfo : EIATTR_MAX_THREADS
	.align		4
.L_32:
        /*0f48*/ 	.byte	0x04, 0x05
        /*0f4a*/ 	.short	(.L_34 - .L_33)
.L_33:
        /*0f4c*/ 	.word	0x00000180
        /*0f50*/ 	.word	0x00000001
        /*0f54*/ 	.word	0x00000001


	//----- nvinfo : EIATTR_CRS_STACK_SIZE
	.align		4
.L_34:
        /*0f58*/ 	.byte	0x04, 0x1e
        /*0f5a*/ 	.short	(.L_36 - .L_35)
.L_35:
        /*0f5c*/ 	.word	0x00000000


	//----- nvinfo : EIATTR_CBANK_PARAM_SIZE
	.align		4
.L_36:
        /*0f60*/ 	.byte	0x03, 0x19
        /*0f62*/ 	.short	0x0570


	//----- nvinfo : EIATTR_PARAM_CBANK
	.align		4
        /*0f64*/ 	.byte	0x04, 0x0a
        /*0f66*/ 	.short	(.L_38 - .L_37)
	.align		4
.L_37:
        /*0f68*/ 	.word	index@(.nv.constant0._ZN7cutlass13device_kernelINS_4gemm6kernel13GemmUniversalIN4cute5tupleIJiiiiEEENS1_10collective13CollectiveMmaINS1_43MainloopSm90TmaGmmaWarpSpecializedSparseFP8ILi6ENS5_IJNS4_1CILi1EEESB_SB_EEENS1_35KernelTmaWarpSpecializedCooperativeEEENS5_IJNSA_ILi256EEENSA_ILi128EEESG_EEENS_12float_e4m3_tENS5_IJNS4_6LayoutINS5_IJiNS5_IJNSA_ILi2EEEiEEEiEEENS5_IJlNS5_IJSB_SK_EEElEEEEENSJ_INS5_IJNS5_IJNSA_ILi64EEEiEEENS5_IJSG_iEEEiEEENS5_IJNS5_IJSG_NSA_ILi8192EEEEEENS5_IJSB_lEEElEEEEEEEESI_NS5_IJlSB_lEEENS4_8TiledMMAINS4_8MMA_AtomIJNS4_4SM904GMMA6SPARSE32GMMA_64x128x64_F32E4M3E4M3_SS_TNILNS14_7ScaleInE1ELS17_1ELNS14_9SparseSelE0EEEEEENSJ_INS5_IJSK_SB_SB_EEENS5_IJSB_NSA_ILi0EEES1C_EEEEENS5_IJNS4_10UnderscoreES1F_S1F_EEEEENS4_13SM90_TMA_LOADENS4_14ComposedLayoutINS4_7SwizzleILi2ELi4ELi3EEENS4_25smem_sparse_ptr_flag_bitsILi2ELi8EEENSJ_INS5_IJNS5_IJSB_NSA_ILi8EEEEEENS5_IJSK_SQ_EEEEEENS5_IJNS5_IJS1C_SG_EEESN_EEEEEEEvNS4_8identityES1I_NS1J_INS1K_ILi3ELi4ELi3EEENS4_18smem_ptr_flag_bitsILi8EEENSJ_INS5_IJS1O_SG_EEENS5_IJSG_SB_EEEEEEEvS1W_EENS_8epilogue10collective6detail29Sm90TmaWarpSpecializedAdapterINS26_15DefaultEpilogueIfNS5_IJSB_llEEES2A_NS25_6thread17LinearCombinationIfLi1EffLNS2B_9ScaleType4KindE0ELNS_15FloatRoundStyleE2EfEENS1_15EpilogueDefaultEEEEEvvEEEEvNT_6ParamsE)
        /*0f6c*/ 	.short	0x0210
        /*0f6e*/ 	.short	0x0570


	//----- nvinfo : EIATTR_SW_WAR
	.align		4
.L_38:
        /*0f70*/ 	.byte	0x04, 0x36
        /*0f72*/ 	.short	(.L_40 - .L_39)
.L_39:
        /*0f74*/ 	.word	0x00000008
.L_40:


//--------------------- .nv.callgraph             --------------------------
	.section	.nv.callgraph,"",@"SHT_CUDA_CALLGRAPH"
	.align	4
	.sectionentsize	8
	.align		4
        /*0000*/ 	.word	0x00000000
	.align		4
        /*0004*/ 	.word	0xffffffff
	.align		4
        /*0008*/ 	.word	0x00000000
	.align		4
        /*000c*/ 	.word	0xfffffffe
	.align		4
        /*0010*/ 	.word	0x00000000
	.align		4
        /*0014*/ 	.word	0xfffffffd
	.align		4
        /*0018*/ 	.word	0x00000000
	.align		4
        /*001c*/ 	.word	0xfffffffc


//--------------------- .nv.constant4             --------------------------
	.section	.nv.constant4,"a",@progbits
	.align	8
	.align		8
.nv.constant4:
        /*0000*/ 	.dword	_ZN39_INTERNAL_287b1da8_4_k_cu_725efc8d_28294cuda3std3__45__cpo5beginE
	.align		8
        /*0008*/ 	.dword	_ZN39_INTERNAL_287b1da8_4_k_cu_725efc8d_28294cuda3std3__45__cpo3endE
	.align		8
        /*0010*/ 	.dword	_ZN39_INTERNAL_287b1da8_4_k_cu_725efc8d_28294cuda3std3__45__cpo6cbeginE
	.align		8
        /*0018*/ 	.dword	_ZN39_INTERNAL_287b1da8_4_k_cu_725efc8d_28294cuda3std3__45__cpo4cendE
	.align		8
        /*0020*/ 	.dword	_ZN39_INTERNAL_287b1da8_4_k_cu_725efc8d_28294cuda3std3__441_GLOBAL__N__287b1da8_4_k_cu_725efc8d_28296ignoreE
	.align		8
        /*0028*/ 	.dword	_ZN39_INTERNAL_287b1da8_4_k_cu_725efc8d_28294cuda3std3__419piecewise_constructE
	.align		8
        /*0030*/ 	.dword	_ZN39_INTERNAL_287b1da8_4_k_cu_725efc8d_28294cuda3std3__48in_placeE
	.align		8
        /*0038*/ 	.dword	_ZN39_INTERNAL_287b1da8_4_k_cu_725efc8d_28294cuda3std6ranges3__45__cpo4swapE
	.align		8
        /*0040*/ 	.dword	_ZN39_INTERNAL_287b1da8_4_k_cu_725efc8d_28294cuda3std6ranges3__45__cpo9iter_moveE
	.align		8
        /*0048*/ 	.dword	_ZN39_INTERNAL_287b1da8_4_k_cu_725efc8d_28294cute7productE
	.align		8
        /*0050*/ 	.dword	_ZN39_INTERNAL_287b1da8_4_k_cu_725efc8d_28294cute1_E


//--------------------- .text._ZN7cutlass13device_kernelINS_4gemm6kernel13GemmUniversalIN4cute5tupleIJiiiiEEENS1_10collective13CollectiveMmaINS1_43MainloopSm90TmaGmmaWarpSpecializedSparseFP8ILi6ENS5_IJNS4_1CILi1EEESB_SB_EEENS1_35KernelTmaWarpSpecializedCooperativeEEENS5_IJNSA_ILi256EEENSA_ILi128EEESG_EEENS_12float_e4m3_tENS5_IJNS4_6LayoutINS5_IJiNS5_IJNSA_ILi2EEEiEEEiEEENS5_IJlNS5_IJSB_SK_EEElEEEEENSJ_INS5_IJNS5_IJNSA_ILi64EEEiEEENS5_IJSG_iEEEiEEENS5_IJNS5_IJSG_NSA_ILi8192EEEEEENS5_IJSB_lEEElEEEEEEEESI_NS5_IJlSB_lEEENS4_8TiledMMAINS4_8MMA_AtomIJNS4_4SM904GMMA6SPARSE32GMMA_64x128x64_F32E4M3E4M3_SS_TNILNS14_7ScaleInE1ELS17_1ELNS14_9SparseSelE0EEEEEENSJ_INS5_IJSK_SB_SB_EEENS5_IJSB_NSA_ILi0EEES1C_EEEEENS5_IJNS4_10UnderscoreES1F_S1F_EEEEENS4_13SM90_TMA_LOADENS4_14ComposedLayoutINS4_7SwizzleILi2ELi4ELi3EEENS4_25smem_sparse_ptr_flag_bitsILi2ELi8EEENSJ_INS5_IJNS5_IJSB_NSA_ILi8EEEEEENS5_IJSK_SQ_EEEEEENS5_IJNS5_IJS1C_SG_EEESN_EEEEEEEvNS4_8identityES1I_NS1J_INS1K_ILi3ELi4ELi3EEENS4_18smem_ptr_flag_bitsILi8EEENSJ_INS5_IJS1O_SG_EEENS5_IJSG_SB_EEEEEEEvS1W_EENS_8epilogue10collective6detail29Sm90TmaWarpSpecializedAdapterINS26_15DefaultEpilogueIfNS5_IJSB_llEEES2A_NS25_6thread17LinearCombinationIfLi1EffLNS2B_9ScaleType4KindE0ELNS_15FloatRoundStyleE2EfEENS1_15EpilogueDefaultEEEEEvvEEEEvNT_6ParamsE --------------------------
	.section	.text._ZN7cutlass13device_kernelINS_4gemm6kernel13GemmUniversalIN4cute5tupleIJiiiiEEENS1_10collective13CollectiveMmaINS1_43MainloopSm90TmaGmmaWarpSpecializedSparseFP8ILi6ENS5_IJNS4_1CILi1EEESB_SB_EEENS1_35KernelTmaWarpSpecializedCooperativeEEENS5_IJNSA_ILi256EEENSA_ILi128EEESG_EEENS_12float_e4m3_tENS5_IJNS4_6LayoutINS5_IJiNS5_IJNSA_ILi2EEEiEEEiEEENS5_IJlNS5_IJSB_SK_EEElEEEEENSJ_INS5_IJNS5_IJNSA_ILi64EEEiEEENS5_IJSG_iEEEiEEENS5_IJNS5_IJSG_NSA_ILi8192EEEEEENS5_IJSB_lEEElEEEEEEEESI_NS5_IJlSB_lEEENS4_8TiledMMAINS4_8MMA_AtomIJNS4_4SM904GMMA6SPARSE32GMMA_64x128x64_F32E4M3E4M3_SS_TNILNS14_7ScaleInE1ELS17_1ELNS14_9SparseSelE0EEEEEENSJ_INS5_IJSK_SB_SB_EEENS5_IJSB_NSA_ILi0EEES1C_EEEEENS5_IJNS4_10UnderscoreES1F_S1F_EEEEENS4_13SM90_TMA_LOADENS4_14ComposedLayoutINS4_7SwizzleILi2ELi4ELi3EEENS4_25smem_sparse_ptr_flag_bitsILi2ELi8EEENSJ_INS5_IJNS5_IJSB_NSA_ILi8EEEEEENS5_IJSK_SQ_EEEEEENS5_IJNS5_IJS1C_SG_EEESN_EEEEEEEvNS4_8identityES1I_NS1J_INS1K_ILi3ELi4ELi3EEENS4_18smem_ptr_flag_bitsILi8EEENSJ_INS5_IJS1O_SG_EEENS5_IJSG_SB_EEEEEEEvS1W_EENS_8epilogue10collective6detail29Sm90TmaWarpSpecializedAdapterINS26_15DefaultEpilogueIfNS5_IJSB_llEEES2A_NS25_6thread17LinearCombinationIfLi1EffLNS2B_9ScaleType4KindE0ELNS_15FloatRoundStyleE2EfEENS1_15EpilogueDefaultEEEEEvvEEEEvNT_6ParamsE,"ax",@progbits
	.align	128
.text._ZN7cutlass13device_kernelINS_4gemm6kernel13GemmUniversalIN4cute5tupleIJiiiiEEENS1_10collective13CollectiveMmaINS1_43MainloopSm90TmaGmmaWarpSpecializedSparseFP8ILi6ENS5_IJNS4_1CILi1EEESB_SB_EEENS1_35KernelTmaWarpSpecializedCooperativeEEENS5_IJNSA_ILi256EEENSA_ILi128EEESG_EEENS_12float_e4m3_tENS5_IJNS4_6LayoutINS5_IJiNS5_IJNSA_ILi2EEEiEEEiEEENS5_IJlNS5_IJSB_SK_EEElEEEEENSJ_INS5_IJNS5_IJNSA_ILi64EEEiEEENS5_IJSG_iEEEiEEENS5_IJNS5_IJSG_NSA_ILi8192EEEEEENS5_IJSB_lEEElEEEEEEEESI_NS5_IJlSB_lEEENS4_8TiledMMAINS4_8MMA_AtomIJNS4_4SM904GMMA6SPARSE32GMMA_64x128x64_F32E4M3E4M3_SS_TNILNS14_7ScaleInE1ELS17_1ELNS14_9SparseSelE0EEEEEENSJ_INS5_IJSK_SB_SB_EEENS5_IJSB_NSA_ILi0EEES1C_EEEEENS5_IJNS4_10UnderscoreES1F_S1F_EEEEENS4_13SM90_TMA_LOADENS4_14ComposedLayoutINS4_7SwizzleILi2ELi4ELi3EEENS4_25smem_sparse_ptr_flag_bitsILi2ELi8EEENSJ_INS5_IJNS5_IJSB_NSA_ILi8EEEEEENS5_IJSK_SQ_EEEEEENS5_IJNS5_IJS1C_SG_EEESN_EEEEEEEvNS4_8identityES1I_NS1J_INS1K_ILi3ELi4ELi3EEENS4_18smem_ptr_flag_bitsILi8EEENSJ_INS5_IJS1O_SG_EEENS5_IJSG_SB_EEEEEEEvS1W_EENS_8epilogue10collective6detail29Sm90TmaWarpSpecializedAdapterINS26_15DefaultEpilogueIfNS5_IJSB_llEEES2A_NS25_6thread17LinearCombinationIfLi1EffLNS2B_9ScaleType4KindE0ELNS_15FloatRoundStyleE2EfEENS1_15EpilogueDefaultEEEEEvvEEEEvNT_6ParamsE:
        .type           _ZN7cutlass13device_kernelINS_4gemm6kernel13GemmUniversalIN4cute5tupleIJiiiiEEENS1_10collective13CollectiveMmaINS1_43MainloopSm90TmaGmmaWarpSpecializedSparseFP8ILi6ENS5_IJNS4_1CILi1EEESB_SB_EEENS1_35KernelTmaWarpSpecializedCooperativeEEENS5_IJNSA_ILi256EEENSA_ILi128EEESG_EEENS_12float_e4m3_tENS5_IJNS4_6LayoutINS5_IJiNS5_IJNSA_ILi2EEEiEEEiEEENS5_IJlNS5_IJSB_SK_EEElEEEEENSJ_INS5_IJNS5_IJNSA_ILi64EEEiEEENS5_IJSG_iEEEiEEENS5_IJNS5_IJSG_NSA_ILi8192EEEEEENS5_IJSB_lEEElEEEEEEEESI_NS5_IJlSB_lEEENS4_8TiledMMAINS4_8MMA_AtomIJNS4_4SM904GMMA6SPARSE32GMMA_64x128x64_F32E4M3E4M3_SS_TNILNS14_7ScaleInE1ELS17_1ELNS14_9SparseSelE0EEEEEENSJ_INS5_IJSK_SB_SB_EEENS5_IJSB_NSA_ILi0EEES1C_EEEEENS5_IJNS4_10UnderscoreES1F_S1F_EEEEENS4_13SM90_TMA_LOADENS4_14ComposedLayoutINS4_7SwizzleILi2ELi4ELi3EEENS4_25smem_sparse_ptr_flag_bitsILi2ELi8EEENSJ_INS5_IJNS5_IJSB_NSA_ILi8EEEEEENS5_IJSK_SQ_EEEEEENS5_IJNS5_IJS1C_SG_EEESN_EEEEEEEvNS4_8identityES1I_NS1J_INS1K_ILi3ELi4ELi3EEENS4_18smem_ptr_flag_bitsILi8EEENSJ_INS5_IJS1O_SG_EEENS5_IJSG_SB_EEEEEEEvS1W_EENS_8epilogue10collective6detail29Sm90TmaWarpSpecializedAdapterINS26_15DefaultEpilogueIfNS5_IJSB_llEEES2A_NS25_6thread17LinearCombinationIfLi1EffLNS2B_9ScaleType4KindE0ELNS_15FloatRoundStyleE2EfEENS1_15EpilogueDefaultEEEEEvvEEEEvNT_6ParamsE,@function
        .size           _ZN7cutlass13device_kernelINS_4gemm6kernel13GemmUniversalIN4cute5tupleIJiiiiEEENS1_10collective13CollectiveMmaINS1_43MainloopSm90TmaGmmaWarpSpecializedSparseFP8ILi6ENS5_IJNS4_1CILi1EEESB_SB_EEENS1_35KernelTmaWarpSpecializedCooperativeEEENS5_IJNSA_ILi256EEENSA_ILi128EEESG_EEENS_12float_e4m3_tENS5_IJNS4_6LayoutINS5_IJiNS5_IJNSA_ILi2EEEiEEEiEEENS5_IJlNS5_IJSB_SK_EEElEEEEENSJ_INS5_IJNS5_IJNSA_ILi64EEEiEEENS5_IJSG_iEEEiEEENS5_IJNS5_IJSG_NSA_ILi8192EEEEEENS5_IJSB_lEEElEEEEEEEESI_NS5_IJlSB_lEEENS4_8TiledMMAINS4_8MMA_AtomIJNS4_4SM904GMMA6SPARSE32GMMA_64x128x64_F32E4M3E4M3_SS_TNILNS14_7ScaleInE1ELS17_1ELNS14_9SparseSelE0EEEEEENSJ_INS5_IJSK_SB_SB_EEENS5_IJSB_NSA_ILi0EEES1C_EEEEENS5_IJNS4_10UnderscoreES1F_S1F_EEEEENS4_13SM90_TMA_LOADENS4_14ComposedLayoutINS4_7SwizzleILi2ELi4ELi3EEENS4_25smem_sparse_ptr_flag_bitsILi2ELi8EEENSJ_INS5_IJNS5_IJSB_NSA_ILi8EEEEEENS5_IJSK_SQ_EEEEEENS5_IJNS5_IJS1C_SG_EEESN_EEEEEEEvNS4_8identityES1I_NS1J_INS1K_ILi3ELi4ELi3EEENS4_18smem_ptr_flag_bitsILi8EEENSJ_INS5_IJS1O_SG_EEENS5_IJSG_SB_EEEEEEEvS1W_EENS_8epilogue10collective6detail29Sm90TmaWarpSpecializedAdapterINS26_15DefaultEpilogueIfNS5_IJSB_llEEES2A_NS25_6thread17LinearCombinationIfLi1EffLNS2B_9ScaleType4KindE0ELNS_15FloatRoundStyleE2EfEENS1_15EpilogueDefaultEEEEEvvEEEEvNT_6ParamsE,(.L_x_319 - _ZN7cutlass13device_kernelINS_4gemm6kernel13GemmUniversalIN4cute5tupleIJiiiiEEENS1_10collective13CollectiveMmaINS1_43MainloopSm90TmaGmmaWarpSpecializedSparseFP8ILi6ENS5_IJNS4_1CILi1EEESB_SB_EEENS1_35KernelTmaWarpSpecializedCooperativeEEENS5_IJNSA_ILi256EEENSA_ILi128EEESG_EEENS_12float_e4m3_tENS5_IJNS4_6LayoutINS5_IJiNS5_IJNSA_ILi2EEEiEEEiEEENS5_IJlNS5_IJSB_SK_EEElEEEEENSJ_INS5_IJNS5_IJNSA_ILi64EEEiEEENS5_IJSG_iEEEiEEENS5_IJNS5_IJSG_NSA_ILi8192EEEEEENS5_IJSB_lEEElEEEEEEEESI_NS5_IJlSB_lEEENS4_8TiledMMAINS4_8MMA_AtomIJNS4_4SM904GMMA6SPARSE32GMMA_64x128x64_F32E4M3E4M3_SS_TNILNS14_7ScaleInE1ELS17_1ELNS14_9SparseSelE0EEEEEENSJ_INS5_IJSK_SB_SB_EEENS5_IJSB_NSA_ILi0EEES1C_EEEEENS5_IJNS4_10UnderscoreES1F_S1F_EEEEENS4_13SM90_TMA_LOADENS4_14ComposedLayoutINS4_7SwizzleILi2ELi4ELi3EEENS4_25smem_sparse_ptr_flag_bitsILi2ELi8EEENSJ_INS5_IJNS5_IJSB_NSA_ILi8EEEEEENS5_IJSK_SQ_EEEEEENS5_IJNS5_IJS1C_SG_EEESN_EEEEEEEvNS4_8identityES1I_NS1J_INS1K_ILi3ELi4ELi3EEENS4_18smem_ptr_flag_bitsILi8EEENSJ_INS5_IJS1O_SG_EEENS5_IJSG_SB_EEEEEEEvS1W_EENS_8epilogue10collective6detail29Sm90TmaWarpSpecializedAdapterINS26_15DefaultEpilogueIfNS5_IJSB_llEEES2A_NS25_6thread17LinearCombinationIfLi1EffLNS2B_9ScaleType4KindE0ELNS_15FloatRoundStyleE2EfEENS1_15EpilogueDefaultEEEEEvvEEEEvNT_6ParamsE)
        .other          _ZN7cutlass13device_kernelINS_4gemm6kernel13GemmUniversalIN4cute5tupleIJiiiiEEENS1_10collective13CollectiveMmaINS1_43MainloopSm90TmaGmmaWarpSpecializedSparseFP8ILi6ENS5_IJNS4_1CILi1EEESB_SB_EEENS1_35KernelTmaWarpSpecializedCooperativeEEENS5_IJNSA_ILi256EEENSA_ILi128EEESG_EEENS_12float_e4m3_tENS5_IJNS4_6LayoutINS5_IJiNS5_IJNSA_ILi2EEEiEEEiEEENS5_IJlNS5_IJSB_SK_EEElEEEEENSJ_INS5_IJNS5_IJNSA_ILi64EEEiEEENS5_IJSG_iEEEiEEENS5_IJNS5_IJSG_NSA_ILi8192EEEEEENS5_IJSB_lEEElEEEEEEEESI_NS5_IJlSB_lEEENS4_8TiledMMAINS4_8MMA_AtomIJNS4_4SM904GMMA6SPARSE32GMMA_64x128x64_F32E4M3E4M3_SS_TNILNS14_7ScaleInE1ELS17_1ELNS14_9SparseSelE0EEEEEENSJ_INS5_IJSK_SB_SB_EEENS5_IJSB_NSA_ILi0EEES1C_EEEEENS5_IJNS4_10UnderscoreES1F_S1F_EEEEENS4_13SM90_TMA_LOADENS4_14ComposedLayoutINS4_7SwizzleILi2ELi4ELi3EEENS4_25smem_sparse_ptr_flag_bitsILi2ELi8EEENSJ_INS5_IJNS5_IJSB_NSA_ILi8EEEEEENS5_IJSK_SQ_EEEEEENS5_IJNS5_IJS1C_SG_EEESN_EEEEEEEvNS4_8identityES1I_NS1J_INS1K_ILi3ELi4ELi3EEENS4_18smem_ptr_flag_bitsILi8EEENSJ_INS5_IJS1O_SG_EEENS5_IJSG_SB_EEEEEEEvS1W_EENS_8epilogue10collective6detail29Sm90TmaWarpSpecializedAdapterINS26_15DefaultEpilogueIfNS5_IJSB_llEEES2A_NS25_6thread17LinearCombinationIfLi1EffLNS2B_9ScaleType4KindE0ELNS_15FloatRoundStyleE2EfEENS1_15EpilogueDefaultEEEEEvvEEEEvNT_6ParamsE,@"STO_CUDA_ENTRY STV_DEFAULT"
_ZN7cutlass13device_kernelINS_4gemm6kernel13GemmUniversalIN4cute5tupleIJiiiiEEENS1_10collective13CollectiveMmaINS1_43MainloopSm90TmaGmmaWarpSpecializedSparseFP8ILi6ENS5_IJNS4_1CILi1EEESB_SB_EEENS1_35KernelTmaWarpSpecializedCooperativeEEENS5_IJNSA_ILi256EEENSA_ILi128EEESG_EEENS_12float_e4m3_tENS5_IJNS4_6LayoutINS5_IJiNS5_IJNSA_ILi2EEEiEEEiEEENS5_IJlNS5_IJSB_SK_EEElEEEEENSJ_INS5_IJNS5_IJNSA_ILi64EEEiEEENS5_IJSG_iEEEiEEENS5_IJNS5_IJSG_NSA_ILi8192EEEEEENS5_IJSB_lEEElEEEEEEEESI_NS5_IJlSB_lEEENS4_8TiledMMAINS4_8MMA_AtomIJNS4_4SM904GMMA6SPARSE32GMMA_64x128x64_F32E4M3E4M3_SS_TNILNS14_7ScaleInE1ELS17_1ELNS14_9SparseSelE0EEEEEENSJ_INS5_IJSK_SB_SB_EEENS5_IJSB_NSA_ILi0EEES1C_EEEEENS5_IJNS4_10UnderscoreES1F_S1F_EEEEENS4_13SM90_TMA_LOADENS4_14ComposedLayoutINS4_7SwizzleILi2ELi4ELi3EEENS4_25smem_sparse_ptr_flag_bitsILi2ELi8EEENSJ_INS5_IJNS5_IJSB_NSA_ILi8EEEEEENS5_IJSK_SQ_EEEEEENS5_IJNS5_IJS1C_SG_EEESN_EEEEEEEvNS4_8identityES1I_NS1J_INS1K_ILi3ELi4ELi3EEENS4_18smem_ptr_flag_bitsILi8EEENSJ_INS5_IJS1O_SG_EEENS5_IJSG_SB_EEEEEEEvS1W_EENS_8epilogue10collective6detail29Sm90TmaWarpSpecializedAdapterINS26_15DefaultEpilogueIfNS5_IJSB_llEEES2A_NS25_6thread17LinearCombinationIfLi1EffLNS2B_9ScaleType4KindE0ELNS_15FloatRoundStyleE2EfEENS1_15EpilogueDefaultEEEEEvvEEEEvNT_6ParamsE:
[----:B------:R-:W0:Y:S02]  /*0000*/  LDC R1, c[0x0][0x28] ;  /* 0x00000a00ff017b82 */ /* 0x000e240000000800 */
[----:B0-----:R-:W-:Y:S01]  /*0010*/  VIADD R1, R1, 0xfffffef8 ;  /* 0xfffffef801017836 */ /* 0x001fe20000000000 */
[----:B------:R-:W0:Y:S01]  /*0020*/  S2R R2, SR_TID.X ;  /* 0x0000000000027919 */ /* 0x000e220000002100 */
[----:B------:R-:W-:Y:S01]  /*0030*/  ELECT P0, URZ, PT ;  /* 0x00000000003f782f */ /* 0x000fe20003800000 */
[----:B------:R-:W-:Y:S01]  /*0040*/  BSSY B0, `(.L_x_0) ;  /* 0x0000018000007945 */ /* 0x000fe20003800000 */
[--C-:B0-----:R-:W-:Y:S02]  /*0050*/  SHF.R.U32.HI R0, RZ, 0x5, R2.reuse ;  /* 0x00000005ff007819 */ /* 0x101fe40000011602 */
[----:B------:R-:W-:-:S03]  /*0060*/  SHF.R.U32.HI R2, RZ, 0x7, R2 ;  /* 0x00000007ff027819 */ /* 0x000fc60000011602 */
[----:B------:R-:W0:Y:S04]  /*0070*/  SHFL.IDX PT, R3, R0, RZ, 0x1f ;  /* 0x00001fff00037589 */ /* 0x000e2800000e0000 */
[----:B------:R-:W1:Y:S01]  /*0080*/  SHFL.IDX PT, R2, R2, RZ, 0x1f ;  /* 0x00001fff02027589 */ /* 0x000e6200000e0000 */
[----:B0-----:R-:W-:Y:S02]  /*0090*/  R2UR UR4, R3 ;  /* 0x00000000030472ca */ /* 0x001fe400000e0000 */
[----:B-1----:R-:W-:-:S11]  /*00a0*/  R2UR UR6, R2 ;  /* 0x00000000020672ca */ /* 0x002fd600000e0000 */
[----:B------:R-:W-:Y:S02]  /*00b0*/  USHF.R.S32.HI UR5, URZ, 0x1f, UR4 ;  /* 0x0000001f3f057899 */ /* 0x000fe40008011404 */
[----:B------:R-:W-:Y:S02]  /*00c0*/  ISETP.NE.OR P0, PT, RZ, UR4, !P0 ;  /* 0x00000004ff007c0c */ /* 0x000fe4000c705670 */
[----:B------:R-:W-:-:S04]  /*00d0*/  ULEA.HI UR5, UR5, UR4, URZ, 0x2 ;  /* 0x0000000405057291 */ /* 0x000fc8000f8f103f */
[----:B------:R-:W-:-:S04]  /*00e0*/  ULOP3.LUT UR5, UR5, 0xfffffffc, URZ, 0xc0, !UPT ;  /* 0xfffffffc05057892 */ /* 0x000fc8000f8ec03f */
[----:B------:R-:W-:-:S03]  /*00f0*/  UIADD3 UR8, UR4, -UR5, URZ ;  /* 0x8000000504087290 */ /* 0x000fc6000fffe03f */
[----:B------:R-:W-:Y:S09]  /*0100*/  @P0 BRA `(.L_x_1) ;  /* 0x00000000002c0947 */ /* 0x000ff20003800000 */
[----:B------:R-:W-:Y:S02]  /*0110*/  ULDC.64 UR4, c[0x0][0x198] ;  /* 0x0000660000047ab9 */ /* 0x000fe40000000a00 */
[----:B------:R-:W-:Y:S02]  /*0120*/  UIADD3 UR10, UP0, UR4, 0xf0, URZ ;  /* 0x000000f0040a7890 */ /* 0x000fe4000ff1e03f */
[----:B------:R-:W-:Y:S02]  /*0130*/  UIADD3 UR12, UP1, UR4, 0x1f0, URZ ;  /* 0x000001f0040c7890 */ /* 0x000fe4000ff3e03f */
[----:B------:R-:W-:Y:S02]  /*0140*/  UIADD3 UR4, UP2, UR4, 0x2f0, URZ ;  /* 0x000002f004047890 */ /* 0x000fe4000ff5e03f */
[----:B------:R-:W-:Y:S02]  /*0150*/  UIADD3.X UR11, URZ, UR5, URZ, UP0, !UPT ;  /* 0x000000053f0b7290 */ /* 0x000fe400087fe43f */
[----:B------:R-:W-:-:S02]  /*0160*/  UIADD3.X UR13, URZ, UR5, URZ, UP1, !UPT ;  /* 0x000000053f0d7290 */ /* 0x000fc40008ffe43f */
[----:B------:R-:W-:-:S05]  /*0170*/  UIADD3.X UR5, URZ, UR5, URZ, UP2, !UPT ;  /* 0x000000053f057290 */ /* 0x000fca00097fe43f */
[----:B------:R0:W-:Y:S02]  /*0180*/  UTMACCTL.PF [UR10] ;  /* 0x000000000a0079b9 */ /* 0x0001e40008040000 */
[----:B------:R0:W-:Y:S02]  /*0190*/  UTMACCTL.PF [UR12] ;  /* 0x000000000c0079b9 */ /* 0x0001e40008040000 */
[----:B------:R0:W-:Y:S02]  /*01a0*/  UTMACCTL.PF [UR4] ;  /* 0x00000000040079b9 */ /* 0x0001e40008040000 */
[----:B0-----:R-:W-:Y:S01]  /*01b0*/  NOP ;  /* 0x0000000000007918 */ /* 0x001fe20000000000 */
.L_x_1:
[----:B------:R-:W-:Y:S05]  /*01c0*/  BSYNC B0 ;  /* 0x0000000000007941 */ /* 0x000fea0003800000 */
.L_x_0:
[----:B------:R-:W0:Y:S01]  /*01d0*/  SHFL.IDX PT, R2, R0, RZ, 0x1f ;  /* 0x00001fff00027589 */ /* 0x000e2200000e0000 */
[----:B------:R-:W-:Y:S01]  /*01e0*/  UISETP.NE.AND UP0, UPT, UR8, 0x3, UPT ;  /* 0x000000030800788c */ /* 0x000fe2000bf05270 */
[----:B------:R-:W-:Y:S01]  /*01f0*/  ISETP.NE.AND P1, PT, RZ, UR6, PT ;  /* 0x00000006ff007c0c */ /* 0x000fe2000bf25270 */
[----:B------:R-:W-:Y:S02]  /*0200*/  UIADD3 UR10, UR6, -0x1, URZ ;  /* 0xffffffff060a7890 */ /* 0x000fe4000fffe03f */
[----:B------:R-:W-:Y:S02]  /*0210*/  UISETP.EQ.OR UP0, UPT, UR8, URZ, !UP0 ;  /* 0x0000003f0800728c */ /* 0x000fe4000c702670 */
[----:B------:R-:W-:Y:S02]  /*0220*/  UISETP.GE.U32.AND UP1, UPT, UR10, 0x2, UPT ;  /* 0x000000020a00788c */ /* 0x000fe4000bf26070 */
[----:B------:R-:W-:-:S04]  /*0230*/  UISETP.EQ.AND UP0, UPT, UR6, URZ, UP0 ;  /* 0x0000003f0600728c */ /* 0x000fc80008702270 */
[----:B------:R-:W-:-:S04]  /*0240*/  USEL UR14, URZ, 0x1, !UP0 ;  /* 0x000000013f0e7887 */ /* 0x000fc8000c000000 */
[----:B------:R-:W-:Y:S01]  /*0250*/  USEL UR14, UR14, 0x2, UP1 ;  /* 0x000000020e0e7887 */ /* 0x000fe20008800000 */
[----:B0-----:R-:W-:-:S13]  /*0260*/  ISETP.NE.AND P0, PT, R2, RZ, PT ;  /* 0x000000ff0200720c */ /* 0x001fda0003f05270 */
[----:B------:R-:W-:Y:S05]  /*0270*/  @P0 BRA `(.L_x_2) ;  /* 0x0000000000680947 */ /* 0x000fea0003800000 */
[----:B------:R-:W0:Y:S01]  /*0280*/  S2UR UR9, SR_CgaCtaId ;  /* 0x00000000000979c3 */ /* 0x000e220000008800 */
[----:B------:R-:W-:Y:S01]  /*0290*/  UMOV UR4, 0x400 ;  /* 0x0000040000047882 */ /* 0x000fe20000000000 */
[----:B------:R-:W-:Y:S01]  /*02a0*/  UMOV UR5, 0x1 ;  /* 0x0000000100057882 */ /* 0x000fe20000000000 */
[----:B------:R-:W-:Y:S01]  /*02b0*/  UMOV UR6, 0x100 ;  /* 0x0000010000067882 */ /* 0x000fe20000000000 */
[----:B------:R-:W-:Y:S01]  /*02c0*/  ELECT P0, URZ, PT ;  /* 0x00000000003f782f */ /* 0x000fe20003800000 */
[----:B------:R-:W-:-:S04]  /*02d0*/  UIADD3 UR6, -UR6, 0x100000, URZ ;  /* 0x0010000006067890 */ /* 0x000fc8000fffe13f */
[----:B------:R-:W-:Y:S02]  /*02e0*/  USHF.L.U32 UR7, UR6, 0xb, URZ ;  /* 0x0000000b06077899 */ /* 0x000fe4000800063f */
[----:B------:R-:W-:Y:S02]  /*02f0*/  USHF.L.U32 UR6, UR6, 0x1, URZ ;  /* 0x0000000106067899 */ /* 0x000fe4000800063f */
[----:B0-----:R-:W-:Y:S02]  /*0300*/  ULEA UR9, UR9, UR4, 0x18 ;  /* 0x0000000409097291 */ /* 0x001fe4000f8ec03f */
[----:B------:R-:W-:-:S04]  /*0310*/  UIADD3 UR4, -UR5, 0x100000, URZ ;  /* 0x0010000005047890 */ /* 0x000fc8000fffe13f */
[----:B------:R-:W-:Y:S02]  /*0320*/  USHF.L.U32 UR5, UR4, 0xb, URZ ;  /* 0x0000000b04057899 */ /* 0x000fe4000800063f */
[----:B------:R-:W-:Y:S01]  /*0330*/  USHF.L.U32 UR4, UR4, 0x1, URZ ;  /* 0x0000000104047899 */ /* 0x000fe2000800063f */
[----:B------:R-:W0:Y:S11]  /*0340*/  FENCE.VIEW.ASYNC.S ;  /* 0x00000000000073c6 */ /* 0x000e360000000000 */
[----:B0-----:R0:W1:Y:S01]  /*0350*/  SYNCS.EXCH.64 URZ, [UR9], UR4 ;  /* 0x00000004093f75b2 */ /* 0x0010620008000100 */
[----:B------:R0:W2:Y:S01]  /*0360*/  SYNCS.EXCH.64 URZ, [UR9+0x30], UR6 ;  /* 0x00003006093f75b2 */ /* 0x0000a20008000100 */
[----:B------:R0:W3:Y:S01]  /*0370*/  SYNCS.EXCH.64 URZ, [UR9+0x8], UR4 ;  /* 0x00000804093f75b2 */ /* 0x0000e20008000100 */
[----:B------:R0:W4:Y:S01]  /*0380*/  SYNCS.EXCH.64 URZ, [UR9+0x38], UR6 ;  /* 0x00003806093f75b2 */ /* 0x0001220008000100 */
[----:B------:R0:W0:Y:S01]  /*0390*/  SYNCS.EXCH.64 URZ, [UR9+0x10], UR4 ;  /* 0x00001004093f75b2 */ /* 0x0000220008000100 */
[----:B------:R0:W0:Y:S01]  /*03a0*/  SYNCS.EXCH.64 URZ, [UR9+0x40], UR6 ;  /* 0x00004006093f75b2 */ /* 0x0000220008000100 */
[----:B------:R0:W0:Y:S01]  /*03b0*/  SYNCS.EXCH.64 URZ, [UR9+0x18], UR4 ;  /* 0x00001804093f75b2 */ /* 0x0000220008000100 */
[----:B------:R0:W0:Y:S01]  /*03c0*/  SYNCS.EXCH.64 URZ, [UR9+0x48], UR6 ;  /* 0x00004806093f75b2 */ /* 0x0000220008000100 */
[----:B------:R0:W0:Y:S01]  /*03d0*/  SYNCS.EXCH.64 URZ, [UR9+0x20], UR4 ;  /* 0x00002004093f75b2 */ /* 0x0000220008000100 */
[----:B------:R0:W0:Y:S01]  /*03e0*/  SYNCS.EXCH.64 URZ, [UR9+0x50], UR6 ;  /* 0x00005006093f75b2 */ /* 0x0000220008000100 */
[----:B------:R0:W0:Y:S01]  /*03f0*/  SYNCS.EXCH.64 URZ, [UR9+0x28], UR4 ;  /* 0x00002804093f75b2 */ /* 0x0000220008000100 */
[----:B------:R0:W0:Y:S01]  /*0400*/  SYNCS.EXCH.64 URZ, [UR9+0x58], UR6 ;  /* 0x00005806093f75b2 */ /* 0x0000220008000100 */
[----:B------:R-:W-:Y:S01]  /*0410*/  NOP ;  /* 0x0000000000007918 */ /* 0x000fe20000000000 */
.L_x_2:
[----:B------:R-:W5:Y:S01]  /*0420*/  SHFL.IDX PT, R0, R0, RZ, 0x1f ;  /* 0x00001fff00007589 */ /* 0x000f6200000e0000 */
[----:B------:R-:W1:Y:S01]  /*0430*/  LDC R2, c[0x0][0x75c] ;  /* 0x0001d700ff027b82 */ /* 0x000e620000000800 */
[----:B------:R-:W-:Y:S01]  /*0440*/  ELECT P0, URZ, PT ;  /* 0x00000000003f782f */ /* 0x000fe20003800000 */
[----:B------:R-:W-:Y:S01]  /*0450*/  IMAD.MOV.U32 R3, RZ, RZ, RZ ;  /* 0x000000ffff037224 */ /* 0x000fe200078e00ff */
[----:B0-----:R-:W-:Y:S01]  /*0460*/  UMOV UR4, 0x20 ;  /* 0x0000002000047882 */ /* 0x001fe20000000000 */
[----:B------:R-:W-:Y:S01]  /*0470*/  NOP ;  /* 0x0000000000007918 */ /* 0x000fe20000000000 */
[----:B------:R-:W-:Y:S01]  /*0480*/  NOP ;  /* 0x0000000000007918 */ /* 0x000fe20000000000 */
[----:B-----5:R-:W-:Y:S02]  /*0490*/  ISETP.NE.OR P0, PT, R0, RZ, !P0 ;  /* 0x000000ff0000720c */ /* 0x020fe40004705670 */
[----:B-1----:R-:W-:Y:S01]  /*04a0*/  ISETP.NE.AND P3, PT, R2, 0x1, PT ;  /* 0x000000010200780c */ /* 0x002fe20003f65270 */
[----:B------:R-:W0:Y:S01]  /*04b0*/  S2R R0, SR_CTAID.Y ;  /* 0x0000000000007919 */ /* 0x000e220000002600 */
[----:B------:R-:W1:Y:S09]  /*04c0*/  S2R R2, SR_CTAID.X ;  /* 0x0000000000027919 */ /* 0x000e720000002500 */
[----:B------:R-:W-:Y:S01]  /*04d0*/  VOTEU.ALL UP0, P0 ;  /* 0x00000000003f7886 */ /* 0x000fe20000000000 */
[----:B------:R-:W-:Y:S01]  /*04e0*/  VOTEU.ALL UP1, P0 ;  /* 0x00000000003f7886 */ /* 0x000fe20000020000 */
[----:B------:R-:W1:Y:S01]  /*04f0*/  @P3 LDC R7, c[0x0][0x10] ;  /* 0x00000400ff073b82 */ /* 0x000e620000000800 */
[----:B------:R-:W-:Y:S01]  /*0500*/  @P3 IMAD.MOV.U32 R5, RZ, RZ, RZ ;  /* 0x000000ffff053224 */ /* 0x000fe200078e00ff */
[----:B------:R-:W-:Y:S01]  /*0510*/  @P3 MOV R11, RZ ;  /* 0x000000ff000b3202 */ /* 0x000fe20000000f00 */
[----:B------:R-:W-:Y:S01]  /*0520*/  @!UP0 UMOV UR6, 0x400 ;  /* 0x0000040000068882 */ /* 0x000fe20000000000 */
[----:B------:R-:W-:-:S04]  /*0530*/  @!UP0 UIADD3 UR4, -UR4, 0x100000, URZ ;  /* 0x0010000004048890 */ /* 0x000fc8000fffe13f */
[----:B------:R-:W-:Y:S02]  /*0540*/  @!UP0 USHF.L.U32 UR5, UR4, 0xb, URZ ;  /* 0x0000000b04058899 */ /* 0x000fe4000800063f */
[----:B------:R-:W-:Y:S01]  /*0550*/  @!UP0 USHF.L.U32 UR4, UR4, 0x1, URZ ;  /* 0x0000000104048899 */ /* 0x000fe2000800063f */
[----:B------:R-:W5:Y:S08]  /*0560*/  @!P3 LDC R9, c[0x0][0xc] ;  /* 0x00000300ff09bb82 */ /* 0x000f700000000800 */
[----:B------:R-:W2:Y:S01]  /*0570*/  @!UP0 S2UR UR7, SR_CgaCtaId ;  /* 0x00000000000789c3 */ /* 0x000ea20000008800 */
[----:B0-----:R-:W-:-:S04]  /*0580*/  @P3 IMAD.MOV.U32 R4, RZ, RZ, R0 ;  /* 0x000000ffff043224 */ /* 0x001fc800078e0000 */
[----:B-1----:R-:W-:-:S04]  /*0590*/  @P3 IMAD.WIDE.U32 R6, R2, R7, R4 ;  /* 0x0000000702063225 */ /* 0x002fc800078e0004 */
[----:B------:R-:W-:Y:S02]  /*05a0*/  @P3 IMAD.MOV.U32 R16, RZ, RZ, R6 ;  /* 0x000000ffff103224 */ /* 0x000fe400078e0006 */
[----:B------:R-:W-:Y:S02]  /*05b0*/  @P3 IMAD.IADD R17, R7, 0x1, R11 ;  /* 0x0000000107113824 */ /* 0x000fe400078e020b */
[----:B-----5:R-:W-:-:S04]  /*05c0*/  @!P3 IMAD.WIDE.U32 R4, R9, R0, R2 ;  /* 0x000000000904b225 */ /* 0x020fc800078e0002 */
[----:B------:R-:W-:Y:S01]  /*05d0*/  @!P3 IMAD.MOV.U32 R17, RZ, RZ, R5 ;  /* 0x000000ffff11b224 */ /* 0x000fe200078e0005 */
[----:B------:R-:W-:Y:S01]  /*05e0*/  @!P3 MOV R16, R4 ;  /* 0x000000040010b202 */ /* 0x000fe20000000f00 */
[----:B--2---:R-:W-:-:S04]  /*05f0*/  @!UP0 ULEA UR6, UR7, UR6, 0x18 ;  /* 0x0000000607068291 */ /* 0x004fc8000f8ec03f */
[----:B------:R0:W-:Y:S01]  /*0600*/  STL [R1+0x84], R16 ;  /* 0x0000841001007387 */ /* 0x0001e20000100800 */
[----:B------:R-:W-:-:S03]  /*0610*/  VOTEU.ALL UP0, P0 ;  /* 0x00000000003f7886 */ /* 0x000fc60000000000 */
[----:B------:R0:W-:Y:S04]  /*0620*/  STL [R1+0x80], R17 ;  /* 0x0000801101007387 */ /* 0x0001e80000100800 */
[----:B------:R-:W1:Y:S02]  /*0630*/  FENCE.VIEW.ASYNC.S ;  /* 0x00000000000073c6 */ /* 0x000e640000000000 */
[----:B-1----:R0:W3:Y:S01]  /*0640*/  @!UP0 SYNCS.EXCH.64 URZ, [UR6+0x70], UR4 ;  /* 0x00007004063f85b2 */ /* 0x0020e20008000100 */
[----:B------:R0:W3:Y:S01]  /*0650*/  @!UP1 SYNCS.EXCH.64 URZ, [UR6+0x78], UR4 ;  /* 0x00007804063f95b2 */ /* 0x0000e20008000100 */
[----:B------:R-:W-:Y:S01]  /*0660*/  NOP ;  /* 0x0000000000007918 */ /* 0x000fe20000000000 */
[----:B---34-:R-:W-:Y:S06]  /*0670*/  BAR.SYNC.DEFER_BLOCKING 0x0 ;  /* 0x0000000000007b1d */ /* 0x018fec0000010000 */
[----:B0-----:R-:W-:Y:S05]  /*0680*/  @!P1 BRA `(.L_x_3) ;  /* 0x000000cc004c9947 */ /* 0x001fea0003800000 */
[----:B------:R-:W-:-:S06]  /*0690*/  UISETP.GT.U32.AND UP0, UPT, UR10, 0x1, UPT ;  /* 0x000000010a00788c */ /* 0x000fcc000bf04070 */
[----:B------:R-:W-:-:S13]  /*06a0*/  PLOP3.LUT P0, PT, PT, PT, UP0, 0x80, 0x0 ;  /* 0x000000000000781c */ /* 0x000fda0003f0f008 */
[----:B------:R-:W-:Y:S05]  /*06b0*/  @P0 EXIT ;  /* 0x000000000000094d */ /* 0x000fea0003800000 */
[----:B------:R-:W-:Y:S01]  /*06c0*/  IMAD.MOV.U32 R6, RZ, RZ, -0x1 ;  /* 0xffffffffff067424 */ /* 0x000fe200078e00ff */
[----:B------:R-:W-:Y:S01]  /*06d0*/  ULDC.64 UR4, c[0x0][0x750] ;  /* 0x0001d40000047ab9 */ /* 0x000fe20000000a00 */
[----:B------:R-:W-:Y:S01]  /*06e0*/  IMAD.MOV.U32 R5, RZ, RZ, -0x1 ;  /* 0xffffffffff057424 */ /* 0x000fe200078e00ff */
[----:B------:R-:W-:Y:S01]  /*06f0*/  ISETP.GE.U32.AND P0, PT, R16, UR4, PT ;  /* 0x0000000410007c0c */ /* 0x000fe2000bf06070 */
[----:B------:R-:W-:Y:S01]  /*0700*/  UMOV UR23, 0xffffffff ;  /* 0xffffffff00177882 */ /* 0x000fe20000000000 */
[----:B------:R0:W-:Y:S01]  /*0710*/  STL [R1+0x90], R6 ;  /* 0x0000900601007387 */ /* 0x0001e20000100800 */
[----:B------:R-:W-:Y:S02]  /*0720*/  PRMT R4, RZ, 0x7610, R4 ;  /* 0x00007610ff047816 */ /* 0x000fe40000000004 */
[----:B------:R-:W-:Y:S01]  /*0730*/  ISETP.GE.U32.AND.EX P0, PT, R17, UR5, PT, P0 ;  /* 0x0000000511007c0c */ /* 0x000fe2000bf06100 */
[----:B------:R0:W-:-:S12]  /*0740*/  STL [R1+0x88], R5 ;  /* 0x0000880501007387 */ /* 0x0001d80000100800 */
[----:B0-----:R-:W-:Y:S05]  /*0750*/  @P0 BRA `(.L_x_4) ;  /* 0x0000000400680947 */ /* 0x001fea0003800000 */
[----:B------:R-:W0:Y:S01]  /*0760*/  LDC.64 R12, c[0x0][0x728] ;  /* 0x0001ca00ff0c7b82 */ /* 0x000e220000000a00 */
[----:B------:R-:W-:Y:S01]  /*0770*/  MOV R4, R16 ;  /* 0x0000001000047202 */ /* 0x000fe20000000f00 */
[----:B------:R-:W-:-:S06]  /*0780*/  IMAD.MOV.U32 R5, RZ, RZ, R17 ;  /* 0x000000ffff057224 */ /* 0x000fcc00078e0011 */
[----:B------:R-:W1:Y:S08]  /*0790*/  LDC R10, c[0x0][0x730] ;  /* 0x0001cc00ff0a7b82 */ /* 0x000e700000000800 */
[----:B------:R-:W2:Y:S01]  /*07a0*/  LDC.64 R14, c[0x0][0x720] ;  /* 0x0001c800ff0e7b82 */ /* 0x000ea20000000a00 */
[----:B0-----:R-:W-:-:S04]  /*07b0*/  ISETP.NE.U32.AND P0, PT, R12, RZ, PT ;  /* 0x000000ff0c00720c */ /* 0x001fc80003f05070 */
[----:B------:R-:W-:-:S13]  /*07c0*/  ISETP.NE.AND.EX P0, PT, R13, RZ, PT, P0 ;  /* 0x000000ff0d00720c */ /* 0x000fda0003f05300 */
[----:B-12---:R-:W-:Y:S05]  /*07d0*/  @!P0 BRA `(.L_x_5) ;  /* 0x0000000000288947 */ /* 0x006fea0003800000 */
[----:B------:R-:W0:Y:S02]  /*07e0*/  LDC R9, c[0x0][0x734] ;  /* 0x0001cd00ff097b82 */ /* 0x000e240000000800 */
[----:B0-----:R-:W-:-:S05]  /*07f0*/  IADD3 R9, P0, R16, R9, RZ ;  /* 0x0000000910097210 */ /* 0x001fca0007f1e0ff */
[----:B------:R-:W-:-:S04]  /*0800*/  IMAD.X R11, RZ, RZ, R17, P0 ;  /* 0x000000ffff0b7224 */ /* 0x000fc800000e0611 */
[----:B------:R-:W-:-:S04]  /*0810*/  IMAD.WIDE.U32 R4, R11, R12, RZ ;  /* 0x0000000c0b047225 */ /* 0x000fc800078e00ff */
[----:B------:R-:W-:-:S04]  /*0820*/  IMAD.WIDE.U32 R6, P0, R9, R13, R4 ;  /* 0x0000000d09067225 */ /* 0x000fc80007800004 */
[----:B------:R-:W-:Y:S01]  /*0830*/  IMAD.WIDE.U32 R4, R9, R12, RZ ;  /* 0x0000000c09047225 */ /* 0x000fe200078e00ff */
[----:B------:R-:W-:-:S03]  /*0840*/  MOV R8, R7 ;  /* 0x0000000700087202 */ /* 0x000fc60000000f00 */
[----:B------:R-:W-:Y:S01]  /*0850*/  IMAD.X R9, RZ, RZ, RZ, P0 ;  /* 0x000000ffff097224 */ /* 0x000fe200000e06ff */
[----:B------:R-:W-:-:S05]  /*0860*/  IADD3 RZ, P0, R5, R6, RZ ;  /* 0x0000000605ff7210 */ /* 0x000fca0007f1e0ff */
[----:B------:R-:W-:-:S08]  /*0870*/  IMAD.WIDE.U32.X R4, R11, R13, R8, P0 ;  /* 0x0000000d0b047225 */ /* 0x000fd000000e0408 */
.L_x_5:
[-CC-:B------:R-:W-:Y:S01]  /*0880*/  SHF.R.U64 R24, R4, R10.reuse, R5.reuse ;  /* 0x0000000a04187219 */ /* 0x180fe20000001205 */
[----:B------:R-:W0:Y:S01]  /*0890*/  LDC R8, c[0x0][0x718] ;  /* 0x0001c600ff087b82 */ /* 0x000e220000000800 */
[----:B------:R-:W-:Y:S01]  /*08a0*/  SHF.R.U32.HI R4, RZ, R10, R5 ;  /* 0x0000000aff047219 */ /* 0x000fe20000011605 */
[----:B------:R-:W-:Y:S01]  /*08b0*/  ULDC UR4, c[0x0][0x150] ;  /* 0x0000540000047ab9 */ /* 0x000fe20000000800 */
[----:B------:R-:W-:Y:S01]  /*08c0*/  IADD3 R9, P0, RZ, -R24, RZ ;  /* 0x80000018ff097210 */ /* 0x000fe20007f1e0ff */
[----:B------:R-:W-:Y:S01]  /*08d0*/  IMAD.MOV.U32 R5, RZ, RZ, R17 ;  /* 0x000000ffff057224 */ /* 0x000fe200078e0011 */
[----:B------:R-:W-:-:S03]  /*08e0*/  I2FP.F32.U32 R3, R2 ;  /* 0x0000000200037245 */ /* 0x000fc60000201000 */
[----:B------:R-:W1:Y:S01]  /*08f0*/  LDC.64 R18, c[0x0][0x740] ;  /* 0x0001d000ff127b82 */ /* 0x000e620000000a00 */
[----:B------:R-:W-:Y:S02]  /*0900*/  IMAD.X R11, RZ, RZ, ~R4, P0 ;  /* 0x000000ffff0b7224 */ /* 0x000fe400000e0e04 */
[----:B------:R-:W-:Y:S01]  /*0910*/  FMUL R3, R3, UR4 ;  /* 0x0000000403037c20 */ /* 0x000fe20008400000 */
[----:B------:R-:W-:Y:S01]  /*0920*/  IMAD.MOV.U32 R4, RZ, RZ, R16 ;  /* 0x000000ffff047224 */ /* 0x000fe200078e0010 */
[----:B------:R-:W-:Y:S01]  /*0930*/  ULDC UR4, c[0x0][0x154] ;  /* 0x0000550000047ab9 */ /* 0x000fe20000000800 */
[-C--:B------:R-:W-:Y:S02]  /*0940*/  IMAD R6, R11, R14.reuse, RZ ;  /* 0x0000000e0b067224 */ /* 0x080fe400078e02ff */
[C---:B------:R-:W-:Y:S01]  /*0950*/  IMAD.WIDE.U32 R4, R9.reuse, R14, R4 ;  /* 0x0000000e09047225 */ /* 0x040fe200078e0004 */
[----:B------:R-:W2:Y:S01]  /*0960*/  LDC R10, c[0x0][0x708] ;  /* 0x0001c200ff0a7b82 */ /* 0x000ea20000000800 */
[----:B------:R-:W3:Y:S02]  /*0970*/  F2I.U32.TRUNC.NTZ R3, R3 ;  /* 0x0000000300037305 */ /* 0x000ee4000020f000 */
[----:B------:R-:W-:-:S05]  /*0980*/  IMAD R9, R9, R15, R6 ;  /* 0x0000000f09097224 */ /* 0x000fca00078e0206 */
[----:B------:R-:W4:Y:S01]  /*0990*/  LDC R7, c[0x0][0x144] ;  /* 0x00005100ff077b82 */ /* 0x000f220000000800 */
[----:B------:R-:W-:Y:S01]  /*09a0*/  IADD3 R5, R5, R9, RZ ;  /* 0x0000000905057210 */ /* 0x000fe20007ffe0ff */
[----:B------:R-:W-:-:S03]  /*09b0*/  IMAD.MOV.U32 R9, RZ, RZ, 0x1 ;  /* 0x00000001ff097424 */ /* 0x000fc600078e00ff */
[----:B0-----:R-:W-:Y:S02]  /*09c0*/  SHF.R.U64 R12, R4, R8, R5 ;  /* 0x00000008040c7219 */ /* 0x001fe40000001205 */
[----:B------:R-:W-:Y:S01]  /*09d0*/  I2FP.F32.U32 R4, R0 ;  /* 0x0000000000047245 */ /* 0x000fe20000201000 */
[----:B------:R-:W0:Y:S01]  /*09e0*/  LDC R14, c[0x0][0x758] ;  /* 0x0001d600ff0e7b82 */ /* 0x000e220000000800 */
[----:B-1----:R-:W-:Y:S01]  /*09f0*/  ISETP.NE.U32.AND P0, PT, R18, RZ, PT ;  /* 0x000000ff1200720c */ /* 0x002fe20003f05070 */
[----:B---3--:R-:W-:Y:S01]  /*0a00*/  IMAD.MOV R6, RZ, RZ, -R3 ;  /* 0x000000ffff067224 */ /* 0x008fe200078e0a03 */
[----:B------:R-:W-:Y:S01]  /*0a10*/  SHF.R.U32.HI R3, RZ, R8, R5 ;  /* 0x00000008ff037219 */ /* 0x000fe20000011605 */
[----:B------:R-:W-:Y:S01]  /*0a20*/  FMUL R4, R4, UR4 ;  /* 0x0000000404047c20 */ /* 0x000fe20008400000 */
[----:B------:R-:W-:Y:S01]  /*0a30*/  ISETP.NE.AND.EX P0, PT, R19, RZ, PT, P0 ;  /* 0x000000ff1300720c */ /* 0x000fe20003f05300 */
[----:B------:R-:W-:Y:S02]  /*0a40*/  IMAD.MOV.U32 R5, RZ, RZ, -0x1 ;  /* 0xffffffffff057424 */ /* 0x000fe400078e00ff */
[----:B------:R-:W1:Y:S01]  /*0a50*/  LDC R13, c[0x0][0x148] ;  /* 0x00005200ff0d7b82 */ /* 0x000e620000000800 */
[----:B------:R3:W0:Y:S01]  /*0a60*/  F2I.U32.TRUNC.NTZ R11, R4 ;  /* 0x00000004000b7305 */ /* 0x000622000020f000 */
[----:B--2---:R-:W-:-:S02]  /*0a70*/  SHF.R.U64 R23, R12, R10, R3 ;  /* 0x0000000a0c177219 */ /* 0x004fc40000001203 */
[----:B------:R-:W-:-:S04]  /*0a80*/  SHF.R.U32.HI R3, RZ, R10, R3 ;  /* 0x0000000aff037219 */ /* 0x000fc80000011603 */
[----:B------:R-:W2:Y:S01]  /*0a90*/  LDC R17, c[0x0][0x700] ;  /* 0x0001c000ff117b82 */ /* 0x000ea20000000800 */
[----:B----4-:R-:W-:-:S07]  /*0aa0*/  IMAD R8, R7, R6, R2 ;  /* 0x0000000607087224 */ /* 0x010fce00078e0202 */
[----:B------:R-:W4:Y:S01]  /*0ab0*/  LDC R16, c[0x0][0x748] ;  /* 0x0001d200ff107b82 */ /* 0x000f220000000800 */
[-C--:B0-----:R-:W-:Y:S02]  /*0ac0*/  SHF.L.U32 R2, R5, R14.reuse, RZ ;  /* 0x0000000e05027219 */ /* 0x081fe400000006ff */
[--C-:B------:R-:W-:Y:S02]  /*0ad0*/  SHF.R.U64 R22, R23, R14, R3.reuse ;  /* 0x0000000e17167219 */ /* 0x100fe40000001203 */
[----:B------:R-:W-:Y:S02]  /*0ae0*/  LOP3.LUT R10, RZ, R2, RZ, 0x33, !PT ;  /* 0x00000002ff0a7212 */ /* 0x000fe400078e33ff */
[-C--:B------:R-:W-:Y:S01]  /*0af0*/  SHF.R.U32.HI R3, RZ, R14.reuse, R3 ;  /* 0x0000000eff037219 */ /* 0x080fe20000011603 */
[----:B------:R-:W0:Y:S01]  /*0b00*/  LDC R21, c[0x0][0x738] ;  /* 0x0001ce00ff157b82 */ /* 0x000e220000000800 */
[----:B------:R-:W-:Y:S02]  /*0b10*/  SHF.L.U32 R9, R9, R14, RZ ;  /* 0x0000000e09097219 */ /* 0x000fe400000006ff */
[----:B------:R-:W-:-:S05]  /*0b20*/  MOV R2, R22 ;  /* 0x0000001600027202 */ /* 0x000fca0000000f00 */
[----:B------:R-:W0:Y:S01]  /*0b30*/  LDC R20, c[0x0][0x710] ;  /* 0x0001c400ff147b82 */ /* 0x000e220000000800 */
[----:B-1-3--:R-:W-:Y:S05]  /*0b40*/  @!P0 BRA `(.L_x_6) ;  /* 0x0000000000288947 */ /* 0x00afea0003800000 */
[----:B------:R-:W1:Y:S02]  /*0b50*/  LDC R7, c[0x0][0x74c] ;  /* 0x0001d300ff077b82 */ /* 0x000e640000000800 */
[----:B-1----:R-:W-:-:S05]  /*0b60*/  IADD3 R7, P0, R22, R7, RZ ;  /* 0x0000000716077210 */ /* 0x002fca0007f1e0ff */
[----:B------:R-:W-:-:S04]  /*0b70*/  IMAD.X R15, RZ, RZ, R3, P0 ;  /* 0x000000ffff0f7224 */ /* 0x000fc800000e0603 */
[----:B------:R-:W-:-:S04]  /*0b80*/  IMAD.WIDE.U32 R2, R15, R18, RZ ;  /* 0x000000120f027225 */ /* 0x000fc800078e00ff */
[----:B------:R-:W-:-:S04]  /*0b90*/  IMAD.WIDE.U32 R4, P0, R7, R19, R2 ;  /* 0x0000001307047225 */ /* 0x000fc80007800002 */
[----:B------:R-:W-:-:S04]  /*0ba0*/  IMAD.WIDE.U32 R2, R7, R18, RZ ;  /* 0x0000001207027225 */ /* 0x000fc800078e00ff */
[----:B------:R-:W-:Y:S01]  /*0bb0*/  IMAD.X R7, RZ, RZ, RZ, P0 ;  /* 0x000000ffff077224 */ /* 0x000fe200000e06ff */
[----:B------:R-:W-:Y:S01]  /*0bc0*/  IADD3 RZ, P0, R3, R4, RZ ;  /* 0x0000000403ff7210 */ /* 0x000fe20007f1e0ff */
[----:B------:R-:W-:-:S04]  /*0bd0*/  IMAD.MOV.U32 R6, RZ, RZ, R5 ;  /* 0x000000ffff067224 */ /* 0x000fc800078e0005 */
[----:B------:R-:W-:-:S08]  /*0be0*/  IMAD.WIDE.U32.X R2, R15, R19, R6, P0 ;  /* 0x000000130f027225 */ /* 0x000fd000000e0406 */
.L_x_6:
[----:B----4-:R-:W-:Y:S01]  /*0bf0*/  SHF.R.U64 R2, R2, R16, R3 ;  /* 0x0000001002027219 */ /* 0x010fe20000001203 */
[----:B--2---:R-:W-:Y:S01]  /*0c00*/  VIADD R3, R17, 0xffffffff ;  /* 0xffffffff11037836 */ /* 0x004fe20000000000 */
[----:B------:R-:W-:Y:S02]  /*0c10*/  IADD3 R11, -R11, RZ, RZ ;  /* 0x000000ff0b0b7210 */ /* 0x000fe40007ffe1ff */
[----:B------:R-:W-:Y:S01]  /*0c20*/  LOP3.LUT R10, R23, R10, RZ, 0xc0, !PT ;  /* 0x0000000a170a7212 */ /* 0x000fe200078ec0ff */
[----:B------:R-:W-:Y:S01]  /*0c30*/  IMAD.MOV R4, RZ, RZ, -R2 ;  /* 0x000000ffff047224 */ /* 0x000fe200078e0a02 */
[----:B------:R-:W-:Y:S01]  /*0c40*/  LOP3.LUT R3, R12, R3, RZ, 0xc0, !PT ;  /* 0x000000030c037212 */ /* 0x000fe200078ec0ff */
[----:B------:R-:W-:Y:S01]  /*0c50*/  @P3 IMAD R8, R13, R11, R0 ;  /* 0x0000000b0d083224 */ /* 0x000fe200078e0200 */
[----:B------:R-:W-:Y:S01]  /*0c60*/  R2UR UR23, R24 ;  /* 0x00000000181772ca */ /* 0x000fe200000e0000 */
[----:B------:R-:W-:Y:S02]  /*0c70*/  IMAD R9, R9, R2, R10 ;  /* 0x0000000209097224 */ /* 0x000fe400078e020a */
[----:B0-----:R-:W-:-:S02]  /*0c80*/  IMAD R0, R4, R21, R22 ;  /* 0x0000001504007224 */ /* 0x001fc400078e0216 */
[----:B------:R-:W-:Y:S02]  /*0c90*/  IMAD R8, R9, R20, R8 ;  /* 0x0000001409087224 */ /* 0x000fe400078e0208 */
[----:B------:R-:W-:Y:S02]  /*0ca0*/  IMAD R3, R0, R17, R3 ;  /* 0x0000001100037224 */ /* 0x000fe400078e0203 */
[----:B------:R-:W-:-:S03]  /*0cb0*/  IMAD.MOV.U32 R4, RZ, RZ, 0x1 ;  /* 0x00000001ff047424 */ /* 0x000fc600078e00ff */
[----:B------:R-:W-:Y:S02]  /*0cc0*/  SEL R2, R3, R8, !P3 ;  /* 0x0000000803027207 */ /* 0x000fe40005800000 */
[----:B------:R-:W-:-:S03]  /*0cd0*/  SEL R0, R8, R3, !P3 ;  /* 0x0000000308007207 */ /* 0x000fc60005800000 */
[----:B------:R0:W-:Y:S04]  /*0ce0*/  STL [R1+0x88], R2 ;  /* 0x0000880201007387 */ /* 0x0001e80000100800 */
[----:B------:R0:W-:Y:S02]  /*0cf0*/  STL [R1+0x90], R0 ;  /* 0x0000900001007387 */ /* 0x0001e40000100800 */
.L_x_4:
[----:B------:R-:W-:-:S08]  /*0d00*/  NOP ;  /* 0x0000000000007918 */ /* 0x000fd00000000000 */
[----:B------:R-:W1:Y:S02]  /*0d10*/  USETMAXREG.TRY_ALLOC.CTAPOOL UP0, 0xe8 ;  /* 0x000000e8000079c8 */ /* 0x000e640008000600 */
[----:B-1----:R-:W-:-:S13]  /*0d20*/  PLOP3.LUT P0, PT, PT, PT, UP0, 0x80, 0x0 ;  /* 0x000000000000781c */ /* 0x002fda0003f0f008 */
[----:B------:R-:W-:Y:S05]  /*0d30*/  @!P0 BRA `(.L_x_4) ;  /* 0xfffffffc00f08947 */ /* 0x000fea000383ffff */
[----:B------:R-:W-:Y:S01]  /*0d40*/  ULDC.64 UR4, c[0x0][0x698] ;  /* 0x0001a60000047ab9 */ /* 0x000fe20000000a00 */
[----:B------:R-:W-:Y:S01]  /*0d50*/  ULDC.64 UR16, c[0x0][0x208] ;  /* 0x0000820000107ab9 */ /* 0x000fe20000000a00 */
[----:B------:R-:W-:-:S04]  /*0d60*/  ISETP.NE.U32.AND P0, PT, RZ, UR4, PT ;  /* 0x00000004ff007c0c */ /* 0x000fc8000bf05070 */
[----:B------:R-:W-:-:S13]  /*0d70*/  ISETP.NE.AND.EX P0, PT, RZ, UR5, PT, P0 ;  /* 0x00000005ff007c0c */ /* 0x000fda000bf05300 */
[----:B------:R-:W-:Y:S05]  /*0d80*/  @!P0 BRA `(.L_x_7) ;  /* 0x0000000000208947 */ /* 0x000fea0003800000 */
[----:B0-----:R-:W0:Y:S02]  /*0d90*/  LDC.64 R2, c[0x0][0x698] ;  /* 0x0001a600ff027b82 */ /* 0x001e240000000a00 */
[----:B0-----:R-:W2:Y:S02]  /*0da0*/  LDG.E.64 R2, desc[UR16][R2.64] ;  /* 0x0000001002027981 */ /* 0x001ea4000c1e1b00 */
[----:B--2---:R-:W-:-:S04]  /*0db0*/  ISETP.NE.U32.AND P0, PT, R2, RZ, PT ;  /* 0x000000ff0200720c */ /* 0x004fc80003f05070 */
[----:B------:R-:W-:-:S13]  /*0dc0*/  ISETP.NE.AND.EX P0, PT, R3, RZ, PT, P0 ;  /* 0x000000ff0300720c */ /* 0x000fda0003f05300 */
[----:B------:R-:W-:Y:S05]  /*0dd0*/  @!P0 BRA `(.L_x_7) ;  /* 0x00000000000c8947 */ /* 0x000fea0003800000 */
[----:B------:R-:W2:Y:S02]  /*0de0*/  LD.E R2, desc[UR16][R2.64] ;  /* 0x0000001002027980 */ /* 0x000ea4000c101900 */
[----:B--2---:R-:W-:Y:S01]  /*0df0*/  R2UR UR21, R2 ;  /* 0x00000000021572ca */ /* 0x004fe200000e0000 */
[----:B------:R-:W-:-:S14]  /*0e00*/  BRA `(.L_x_8) ;  /* 0x0000000000247947 */ /* 0x000fdc0003800000 */
.L_x_7:
[----:B------:R-:W-:Y:S02]  /*0e10*/  ULDC.64 UR4, c[0x0][0x688] ;  /* 0x0001a20000047ab9 */ /* 0x000fe40000000a00 */
[----:B------:R-:W-:-:S04]  /*0e20*/  ISETP.NE.U32.AND P0, PT, RZ, UR4, PT ;  /* 0x00000004ff007c0c */ /* 0x000fc8000bf05070 */
[----:B------:R-:W-:-:S13]  /*0e30*/  ISETP.NE.AND.EX P0, PT, RZ, UR5, PT, P0 ;  /* 0x00000005ff007c0c */ /* 0x000fda000bf05300 */
[----:B------:R-:W-:Y:S05]  /*0e40*/  @!P0 BRA `(.L_x_9) ;  /* 0x0000000000108947 */ /* 0x000fea0003800000 */
[----:B0-----:R-:W0:Y:S02]  /*0e50*/  LDC.64 R2, c[0x0][0x688] ;  /* 0x0001a200ff027b82 */ /* 0x001e240000000a00 */
[----:B0-----:R-:W2:Y:S02]  /*0e60*/  LDG.E R2, desc[UR16][R2.64] ;  /* 0x0000001002027981 */ /* 0x001ea4000c1e1900 */
[----:B--2---:R-:W-:Y:S01]  /*0e70*/  R2UR UR21, R2 ;  /* 0x00000000021572ca */ /* 0x004fe200000e0000 */
[----:B------:R-:W-:-:S14]  /*0e80*/  BRA `(.L_x_8) ;  /* 0x0000000000047947 */ /* 0x000fdc0003800000 */
.L_x_9:
[----:B------:R-:W-:-:S05]  /*0e90*/  ULDC UR21, c[0x0][0x680] ;  /* 0x0001a00000157ab9 */ /* 0x000fca0000000800 */
.L_x_8:
[----:B------:R-:W-:Y:S02]  /*0ea0*/  ULDC.64 UR4, c[0x0][0x6a0] ;  /* 0x0001a80000047ab9 */ /* 0x000fe40000000a00 */
        /* <DEDUP_REMOVED lines=11> */
.L_x_10:
        /* <DEDUP_REMOVED lines=8> */
.L_x_12:
[----:B------:R-:W-:-:S05]  /*0fe0*/  ULDC UR22, c[0x0][0x684] ;  /* 0x0001a10000167ab9 */ /* 0x000fca0000000800 */
.L_x_11:
[----:B------:R-:W-:-:S13]  /*0ff0*/  LOP3.LUT P0, RZ, R4, 0xff, RZ, 0xc0, !PT ;  /* 0x000000ff04ff7812 */ /* 0x000fda000780c0ff */
[----:B------:R-:W-:Y:S05]  /*1000*/  @!P0 EXIT ;  /* 0x000000000000894d */ /* 0x000fea0003800000 */
[----:B------:R-:W-:Y:S01]  /*1010*/  ULDC UR4, c[0x0][0x28c] ;  /* 0x0000a30000047ab9 */ /* 0x000fe20000000800 */
[----:B------:R-:W-:Y:S02]  /*1020*/  ULOP3.LUT UR24, UR14, 0x1, URZ, 0xfc, !UPT ;  /* 0x000000010e187892 */ /* 0x000fe4000f8efc3f */
[----:B------:R-:W-:-:S04]  /*1030*/  UIADD3 UR4, UR4, 0x7f, URZ ;  /* 0x0000007f04047890 */ /* 0x000fc8000fffe03f */
[----:B------:R-:W-:-:S04]  /*1040*/  USHF.R.S32.HI UR5, URZ, 0x1f, UR4 ;  /* 0x0000001f3f057899 */ /* 0x000fc80008011404 */
[----:B------:R-:W-:-:S03]  /*1050*/  ULEA.HI UR5, UR5, UR4, URZ, 0x7 ;  /* 0x0000000405057291 */ /* 0x000fc6000f8f383f */
[----:B------:R-:W-:Y:S01]  /*1060*/  UMOV UR4, URZ ;  /* 0x0000003f00047c82 */ /* 0x000fe20008000000 */
[----:B------:R-:W-:-:S03]  /*1070*/  USHF.R.S32.HI UR12, URZ, 0x7, UR5 ;  /* 0x000000073f0c7899 */ /* 0x000fc60008011405 */
[----:B------:R-:W-:-:S09]  /*1080*/  UMOV UR5, URZ ;  /* 0x0000003f00057c82 */ /* 0x000fd20008000000 */
.L_x_279:
[----:B0-----:R-:W0:Y:S01]  /*1090*/  S2R R0, SR_TID.X ;  /* 0x0000000000007919 */ /* 0x001e220000002100 */
[----:B------:R-:W-:Y:S01]  /*10a0*/  UISETP.LT.AND UP0, UPT, URZ, UR12, UPT ;  /* 0x0000000c3f00728c */ /* 0x000fe2000bf01270 */
[----:B--2---:R-:W-:Y:S02]  /*10b0*/  CS2R R4, SRZ ;  /* 0x0000000000047805 */ /* 0x004fe4000001ff00 */
[----:B------:R-:W-:Y:S01]  /*10c0*/  CS2R R6, SRZ ;  /* 0x0000000000067805 */ /* 0x000fe2000001ff00 */
[----:B------:R-:W-:Y:S01]  /*10d0*/  STL [R1+0x7c], RZ ;  /* 0x00007cff01007387 */ /* 0x000fe20000100800 */
[----:B------:R-:W-:Y:S01]  /*10e0*/  USEL UR6, URZ, UR12, UP0 ;  /* 0x0000000c3f067287 */ /* 0x000fe20008000000 */
[----:B------:R-:W-:Y:S02]  /*10f0*/  CS2R R8, SRZ ;  /* 0x0000000000087805 */ /* 0x000fe4000001ff00 */
[----:B------:R-:W-:Y:S01]  /*1100*/  CS2R R10, SRZ ;  /* 0x00000000000a7805 */ /* 0x000fe2000001ff00 */
[----:B------:R-:W-:Y:S01]  /*1110*/  STL [R1+0x78], RZ ;  /* 0x000078ff01007387 */ /* 0x000fe20000100800 */
[----:B------:R-:W-:Y:S01]  /*1120*/  UIADD3 UR7, UR12, -UR6, URZ ;  /* 0x800000060c077290 */ /* 0x000fe2000fffe03f */
[----:B------:R-:W-:-:S02]  /*1130*/  CS2R R12, SRZ ;  /* 0x00000000000c7805 */ /* 0x000fc4000001ff00 */
[----:B------:R-:W-:Y:S01]  /*1140*/  CS2R R14, SRZ ;  /* 0x00000000000e7805 */ /* 0x000fe2000001ff00 */
[----:B------:R-:W-:Y:S01]  /*1150*/  STL [R1+0x74], RZ ;  /* 0x000074ff01007387 */ /* 0x000fe20000100800 */
[----:B------:R-:W-:Y:S01]  /*1160*/  UISETP.GE.AND UP0, UPT, UR7, 0x1, UPT ;  /* 0x000000010700788c */ /* 0x000fe2000bf06270 */
[----:B------:R-:W-:Y:S01]  /*1170*/  CS2R R16, SRZ ;  /* 0x0000000000107805 */ /* 0x000fe2000001ff00 */
[----:B------:R-:W-:Y:S01]  /*1180*/  UMOV UR6, URZ ;  /* 0x0000003f00067c82 */ /* 0x000fe20008000000 */
[----:B------:R-:W-:Y:S01]  /*1190*/  STL [R1+0x70], RZ ;  /* 0x000070ff01007387 */ /* 0x000fe20000100800 */
[----:B------:R-:W-:Y:S02]  /*11a0*/  CS2R R18, SRZ ;  /* 0x0000000000127805 */ /* 0x000fe4000001ff00 */
[----:B------:R-:W-:Y:S02]  /*11b0*/  CS2R R20, SRZ ;  /* 0x0000000000147805 */ /* 0x000fe4000001ff00 */
[----:B------:R-:W-:Y:S01]  /*11c0*/  PLOP3.LUT P0, PT, PT, PT, UP0, 0x80, 0x0 ;  /* 0x000000000000781c */ /* 0x000fe20003f0f008 */
[----:B------:R-:W-:Y:S01]  /*11d0*/  STL [R1+0x6c], RZ ;  /* 0x00006cff01007387 */ /* 0x000fe20000100800 */
[----:B------:R-:W-:-:S02]  /*11e0*/  CS2R R22, SRZ ;  /* 0x0000000000167805 */ /* 0x000fc4000001ff00 */
[----:B------:R-:W-:Y:S02]  /*11f0*/  CS2R R156, SRZ ;  /* 0x00000000009c7805 */ /* 0x000fe4000001ff00 */
[----:B------:R-:W-:Y:S01]  /*1200*/  CS2R R158, SRZ ;  /* 0x00000000009e7805 */ /* 0x000fe2000001ff00 */
[----:B------:R-:W-:Y:S01]  /*1210*/  STL [R1+0x68], RZ ;  /* 0x000068ff01007387 */ /* 0x000fe20000100800 */
[----:B------:R-:W-:Y:S02]  /*1220*/  CS2R R160, SRZ ;  /* 0x0000000000a07805 */ /* 0x000fe4000001ff00 */
[----:B------:R-:W-:Y:S02]  /*1230*/  CS2R R162, SRZ ;  /* 0x0000000000a27805 */ /* 0x000fe4000001ff00 */
[----:B------:R-:W-:Y:S01]  /*1240*/  CS2R R164, SRZ ;  /* 0x0000000000a47805 */ /* 0x000fe2000001ff00 */
[----:B------:R-:W-:Y:S01]  /*1250*/  STL [R1+0x64], RZ ;  /* 0x000064ff01007387 */ /* 0x000fe20000100800 */
[----:B------:R-:W-:-:S02]  /*1260*/  CS2R R166, SRZ ;  /* 0x0000000000a67805 */ /* 0x000fc4000001ff00 */
[----:B------:R-:W-:Y:S02]  /*1270*/  CS2R R168, SRZ ;  /* 0x0000000000a87805 */ /* 0x000fe4000001ff00 */
[----:B------:R-:W-:Y:S01]  /*1280*/  CS2R R170, SRZ ;  /* 0x0000000000aa7805 */ /* 0x000fe2000001ff00 */
[----:B------:R-:W-:Y:S01]  /*1290*/  STL [R1+0x60], RZ ;  /* 0x000060ff01007387 */ /* 0x000fe20000100800 */
[----:B0-----:R-:W-:Y:S02]  /*12a0*/  LOP3.LUT R0, R0, 0x80, RZ, 0xc0, !PT ;  /* 0x0000008000007812 */ /* 0x001fe400078ec0ff */
[----:B------:R-:W-:Y:S02]  /*12b0*/  CS2R R172, SRZ ;  /* 0x0000000000ac7805 */ /* 0x000fe4000001ff00 */
[----:B------:R-:W-:Y:S01]  /*12c0*/  CS2R R174, SRZ ;  /* 0x0000000000ae7805 */ /* 0x000fe2000001ff00 */
[----:B------:R-:W-:Y:S01]  /*12d0*/  STL [R1+0x5c], RZ ;  /* 0x00005cff01007387 */ /* 0x000fe20000100800 */
[----:B------:R-:W-:-:S02]  /*12e0*/  SHF.R.U32.HI R2, RZ, 0x7, R0 ;  /* 0x00000007ff027819 */ /* 0x000fc40000011600 */
[----:B-1----:R-:W-:Y:S02]  /*12f0*/  CS2R R176, SRZ ;  /* 0x0000000000b07805 */ /* 0x002fe4000001ff00 */
[----:B------:R-:W-:Y:S01]  /*1300*/  MOV R0, RZ ;  /* 0x000000ff00007202 */ /* 0x000fe20000000f00 */
        /* <DEDUP_REMOVED lines=25> */
[----:B----4-:R-:W-:Y:S02]  /*14a0*/  CS2R R214, SRZ ;  /* 0x0000000000d67805 */ /* 0x010fe4000001ff00 */
[----:B------:R-:W-:Y:S02]  /*14b0*/  CS2R R216, SRZ ;  /* 0x0000000000d87805 */ /* 0x000fe4000001ff00 */
[----:B------:R-:W-:Y:S01]  /*14c0*/  CS2R R218, SRZ ;  /* 0x0000000000da7805 */ /* 0x000fe2000001ff00 */
[----:B------:R-:W-:Y:S01]  /*14d0*/  STL [R1+0x3c], RZ ;  /* 0x00003cff01007387 */ /* 0x000fe20000100800 */
[----:B------:R-:W-:-:S02]  /*14e0*/  CS2R R220, SRZ ;  /* 0x0000000000dc7805 */ /* 0x000fc4000001ff00 */
[----:B------:R-:W-:Y:S02]  /*14f0*/  CS2R R222, SRZ ;  /* 0x0000000000de7805 */ /* 0x000fe4000001ff00 */
[----:B------:R-:W-:Y:S01]  /*1500*/  CS2R R224, SRZ ;  /* 0x0000000000e07805 */ /* 0x000fe2000001ff00 */
[----:B------:R-:W-:Y:S01]  /*1510*/  STL [R1+0x38], RZ ;  /* 0x000038ff01007387 */ /* 0x000fe20000100800 */
[----:B------:R-:W-:Y:S01]  /*1520*/  CS2R R226, SRZ ;  /* 0x0000000000e27805 */ /* 0x000fe2000001ff00 */
[----:B------:R-:W-:Y:S01]  /*1530*/  IMAD.MOV.U32 R228, RZ, RZ, RZ ;  /* 0x000000ffffe47224 */ /* 0x000fe200078e00ff */
[----:B------:R-:W-:Y:S01]  /*1540*/  CS2R R88, SRZ ;  /* 0x0000000000587805 */ /* 0x000fe2000001ff00 */
[----:B------:R-:W-:Y:S01]  /*1550*/  STL [R1+0x34], RZ ;  /* 0x000034ff01007387 */ /* 0x000fe20000100800 */
[----:B------:R-:W-:Y:S02]  /*1560*/  CS2R R90, SRZ ;  /* 0x00000000005a7805 */ /* 0x000fe4000001ff00 */
[----:B------:R-:W-:-:S02]  /*1570*/  CS2R R92, SRZ ;  /* 0x00000000005c7805 */ /* 0x000fc4000001ff00 */
[----:B------:R-:W-:Y:S01]  /*1580*/  CS2R R94, SRZ ;  /* 0x00000000005e7805 */ /* 0x000fe2000001ff00 */
[----:B------:R-:W-:Y:S01]  /*1590*/  STL [R1+0x30], RZ ;  /* 0x000030ff01007387 */ /* 0x000fe20000100800 */
[----:B------:R-:W-:Y:S02]  /*15a0*/  CS2R R96, SRZ ;  /* 0x0000000000607805 */ /* 0x000fe4000001ff00 */
[----:B------:R-:W-:Y:S02]  /*15b0*/  CS2R R98, SRZ ;  /* 0x0000000000627805 */ /* 0x000fe4000001ff00 */
        /* <DEDUP_REMOVED lines=17> */
[----:B------:R-:W0:Y:S01]  /*16d0*/  SHFL.IDX PT, R2, R2, RZ, 0x1f ;  /* 0x00001fff02027589 */ /* 0x000e2200000e0000 */
[----:B------:R-:W-:Y:S02]  /*16e0*/  CS2R R126, SRZ ;  /* 0x00000000007e7805 */ /* 0x000fe4000001ff00 */
[----:B------:R-:W-:-:S02]  /*16f0*/  CS2R R128, SRZ ;  /* 0x0000000000807805 */ /* 0x000fc4000001ff00 */
[----:B------:R-:W-:Y:S01]  /*1700*/  CS2R R130, SRZ ;  /* 0x0000000000827805 */ /* 0x000fe2000001ff00 */
[----:B------:R1:W-:Y:S01]  /*1710*/  STL [R1+0x1c], RZ ;  /* 0x00001cff01007387 */ /* 0x0003e20000100800 */
[----:B------:R-:W-:Y:S02]  /*1720*/  CS2R R132, SRZ ;  /* 0x0000000000847805 */ /* 0x000fe4000001ff00 */
[----:B------:R-:W-:Y:S02]  /*1730*/  CS2R R134, SRZ ;  /* 0x0000000000867805 */ /* 0x000fe4000001ff00 */
[----:B------:R-:W-:Y:S01]  /*1740*/  CS2R R136, SRZ ;  /* 0x0000000000887805 */ /* 0x000fe2000001ff00 */
[----:B------:R1:W-:Y:S01]  /*1750*/  STL [R1+0x18], RZ ;  /* 0x000018ff01007387 */ /* 0x0003e20000100800 */
        /* <DEDUP_REMOVED lines=12> */
[----:B---3--:R-:W-:Y:S02]  /*1820*/  CS2R R28, SRZ ;  /* 0x00000000001c7805 */ /* 0x008fe4000001ff00 */
[----:B------:R-:W-:Y:S02]  /*1830*/  CS2R R30, SRZ ;  /* 0x00000000001e7805 */ /* 0x000fe4000001ff00 */
[----:B------:R-:W-:Y:S01]  /*1840*/  CS2R R32, SRZ ;  /* 0x0000000000207805 */ /* 0x000fe2000001ff00 */
[----:B------:R1:W-:Y:S01]  /*1850*/  STL [R1+0x8], RZ ;  /* 0x000008ff01007387 */ /* 0x0003e20000100800 */
[----:B0-----:R-:W-:Y:S02]  /*1860*/  R2UR UR8, R2 ;  /* 0x00000000020872ca */ /* 0x001fe400000e0000 */
[----:B------:R-:W-:-:S02]  /*1870*/  CS2R R2, SRZ ;  /* 0x0000000000027805 */ /* 0x000fc4000001ff00 */
[----:B------:R-:W-:Y:S01]  /*1880*/  CS2R R34, SRZ ;  /* 0x0000000000227805 */ /* 0x000fe2000001ff00 */
[----:B------:R1:W-:Y:S01]  /*1890*/  STL [R1+0x4], RZ ;  /* 0x000004ff01007387 */ /* 0x0003e20000100800 */
[----:B------:R-:W-:Y:S02]  /*18a0*/  CS2R R36, SRZ ;  /* 0x0000000000247805 */ /* 0x000fe4000001ff00 */
[----:B------:R-:W-:Y:S02]  /*18b0*/  CS2R R38, SRZ ;  /* 0x0000000000267805 */ /* 0x000fe4000001ff00 */
[----:B------:R-:W-:Y:S01]  /*18c0*/  CS2R R40, SRZ ;  /* 0x0000000000287805 */ /* 0x000fe2000001ff00 */
[----:B------:R1:W-:Y:S01]  /*18d0*/  STL [R1], RZ ;  /* 0x000000ff01007387 */ /* 0x0003e20000100800 */
[----:B------:R-:W-:Y:S02]  /*18e0*/  CS2R R42, SRZ ;  /* 0x00000000002a7805 */ /* 0x000fe4000001ff00 */
[----:B------:R-:W-:-:S02]  /*18f0*/  CS2R R44, SRZ ;  /* 0x00000000002c7805 */ /* 0x000fc4000001ff00 */
[----:B------:R-:W-:Y:S02]  /*1900*/  CS2R R46, SRZ ;  /* 0x00000000002e7805 */ /* 0x000fe4000001ff00 */
[----:B------:R-:W-:Y:S02]  /*1910*/  CS2R R48, SRZ ;  /* 0x0000000000307805 */ /* 0x000fe4000001ff00 */
[----:B------:R-:W-:Y:S02]  /*1920*/  CS2R R50, SRZ ;  /* 0x0000000000327805 */ /* 0x000fe4000001ff00 */
[----:B------:R-:W-:Y:S02]  /*1930*/  CS2R R52, SRZ ;  /* 0x0000000000347805 */ /* 0x000fe4000001ff00 */
        /* <DEDUP_REMOVED lines=16> */
[----:B------:R-:W-:Y:S01]  /*1a40*/  CS2R R86, SRZ ;  /* 0x0000000000567805 */ /* 0x000fe2000001ff00 */
[----:B-1----:R-:W-:Y:S06]  /*1a50*/  @!P0 BRA `(.L_x_13) ;  /* 0x0000001400408947 */ /* 0x002fec0003800000 */
[----:B------:R-:W0:Y:S01]  /*1a60*/  S2UR UR10, SR_CgaCtaId ;  /* 0x00000000000a79c3 */ /* 0x000e220000008800 */
[----:B------:R-:W-:Y:S01]  /*1a70*/  ULEA.HI UR6, UR8, UR8, URZ, 0x1 ;  /* 0x0000000808067291 */ /* 0x000fe2000f8f083f */
[----:B------:R-:W-:Y:S01]  /*1a80*/  IMAD.MOV.U32 R0, RZ, RZ, RZ ;  /* 0x000000ffff007224 */ /* 0x000fe200078e00ff */
[----:B------:R-:W-:Y:S01]  /*1a90*/  UMOV UR9, 0x400 ;  /* 0x0000040000097882 */ /* 0x000fe20000000000 */
[----:B------:R-:W-:Y:S01]  /*1aa0*/  IMAD.U32 R229, RZ, RZ, UR4 ;  /* 0x00000004ffe57e24 */ /* 0x000fe2000f8e00ff */
[----:B------:R-:W-:Y:S01]  /*1ab0*/  ULOP3.LUT UR6, UR6, 0xffffe, URZ, 0xc0, !UPT ;  /* 0x000ffffe06067892 */ /* 0x000fe2000f8ec03f */
[----:B------:R-:W-:Y:S01]  /*1ac0*/  UMOV UR13, UR7 ;  /* 0x00000007000d7c82 */ /* 0x000fe20008000000 */
[----:B------:R-:W-:Y:S02]  /*1ad0*/  UPLOP3.LUT UP0, UPT, UPT, UPT, UPT, 0x40, 0x0 ;  /* 0x000000000000789c */ /* 0x000fe40003f0e870 */
[----:B------:R-:W-:Y:S01]  /*1ae0*/  UIADD3 UR6, UR8, -UR6, URZ ;  /* 0x8000000608067290 */ /* 0x000fe2000fffe03f */
[----:B------:R-:W-:Y:S01]  /*1af0*/  UMOV UR18, UR5 ;  /* 0x0000000500127c82 */ /* 0x000fe20008000000 */
[----:B------:R-:W-:Y:S01]  /*1b00*/  UMOV UR19, UR5 ;  /* 0x0000000500137c82 */ /* 0x000fe20008000000 */
[----:B------:R-:W-:Y:S01]  /*1b10*/  UMOV UR7, URZ ;  /* 0x0000003f00077c82 */ /* 0x000fe20008000000 */
[----:B------:R-:W-:Y:S01]  /*1b20*/  ULDC UR26, c[0x0][0x644] ;  /* 0x00019100001a7ab9 */ /* 0x000fe20000000800 */
[----:B0-----:R-:W-:-:S04]  /*1b30*/  ULEA UR9, UR10, UR9, 0x18 ;  /* 0x000000090a097291 */ /* 0x001fc8000f8ec03f */
[----:B------:R-:W-:-:S04]  /*1b40*/  ULEA UR6, UR6, UR9, 0xc ;  /* 0x0000000906067291 */ /* 0x000fc8000f8e603f */
[----:B------:R-:W-:-:S04]  /*1b50*/  UIADD3 UR6, UR6, 0x180, URZ ;  /* 0x0000018006067890 */ /* 0x000fc8000fffe03f */
[----:B------:R-:W-:-:S03]  /*1b60*/  USHF.R.U32.HI UR8, URZ, 0x4, UR6 ;  /* 0x000000043f087899 */ /* 0x000fc60008011606 */
[----:B------:R-:W-:Y:S01]  /*1b70*/  UMOV UR6, URZ ;  /* 0x0000003f00067c82 */ /* 0x000fe20008000000 */
[----:B------:R-:W-:-:S12]  /*1b80*/  ULOP3.LUT UR15, UR8, 0x3fff, URZ, 0xc0, !UPT ;  /* 0x00003fff080f7892 */ /* 0x000fd8000f8ec03f */
.L_x_21:
[----:B------:R-:W-:-:S06]  /*1b90*/  UISETP.NE.AND UP1, UPT, UR24, 0x3, UPT ;  /* 0x000000031800788c */ /* 0x000fcc000bf25270 */
[----:B------:R-:W-:-:S13]  /*1ba0*/  PLOP3.LUT P1, PT, PT, PT, UP1, 0x80, 0x0 ;  /* 0x000000000000781c */ /* 0x000fda0003f2f018 */
[----:B-----5:R-:W-:Y:S05]  /*1bb0*/  @!P1 BRA `(.L_x_14) ;  /* 0x0000000000049947 */ /* 0x020fea0003800000 */
[----:B------:R-:W-:Y:S01]  /*1bc0*/  BPT.TRAP 0x1 ;  /* 0x000000040000795c */ /* 0x000fe20000300000 */
.L_x_14:
[----:B------:R-:W0:Y:S01]  /*1bd0*/  S2UR UR9, SR_CgaCtaId ;  /* 0x00000000000979c3 */ /* 0x000e220000008800 */
[----:B------:R-:W-:Y:S01]  /*1be0*/  UMOV UR8, 0x400 ;  /* 0x0000040000087882 */ /* 0x000fe20000000000 */
[----:B------:R-:W-:Y:S01]  /*1bf0*/  SHF.L.U32 R152, R229, 0x1f, RZ ;  /* 0x0000001fe5987819 */ /* 0x000fe200000006ff */
[----:B0-----:R-:W-:-:S04]  /*1c00*/  ULEA UR25, UR9, UR8, 0x18 ;  /* 0x0000000809197291 */ /* 0x001fc8000f8ec03f */
[----:B------:R-:W-:-:S09]  /*1c10*/  ULEA UR8, UR18, UR25, 0x3 ;  /* 0x0000001912087291 */ /* 0x000fd2000f8e183f */
[----:B------:R0:W1:Y:S01]  /*1c20*/  SYNCS.PHASECHK.TRANS64.TRYWAIT P0, [UR8], R152 ;  /* 0x00000098ff0075a7 */ /* 0x0000620008000148 */
[----:B------:R-:W-:Y:S05]  /*1c30*/  @!P1 BRA `(.L_x_15) ;  /* 0x0000000000049947 */ /* 0x000fea0003800000 */
[----:B------:R-:W-:Y:S01]  /*1c40*/  BPT.TRAP 0x1 ;  /* 0x000000040000795c */ /* 0x000fe20000300000 */
.L_x_15:
[----:B-1----:R-:W-:Y:S05]  /*1c50*/  @P0 BRA `(.L_x_16) ;  /* 0x0000000000080947 */ /* 0x002fea0003800000 */
[----:B------:R-:W1:Y:S02]  /*1c60*/  SYNCS.PHASECHK.TRANS64.TRYWAIT P0, [UR8], R152 ;  /* 0x00000098ff0075a7 */ /* 0x000e640008000148 */
[----:B-1----:R-:W-:Y:S05]  /*1c70*/  @!P0 BRA `(.L_x_17) ;  /* 0x000000d000088947 */ /* 0x002fea0003800000 */
.L_x_16:
[----:B------:R2:W-:Y:S02]  /*1c80*/  STL [R1+0x94], R0 ;  /* 0x0000940001007387 */ /* 0x0005e40000100800 */
[----:B--2---:R-:W0:Y:S01]  /*1c90*/  S2R R0, SR_TID.X ;  /* 0x0000000000007919 */ /* 0x004e220000002100 */
[----:B------:R-:W-:Y:S02]  /*1ca0*/  MOV R155, UR18 ;  /* 0x00000012009b7c02 */ /* 0x000fe40008000f00 */
[C---:B01----:R-:W-:Y:S01]  /*1cb0*/  SHF.L.U32 R152, R0.reuse, 0x6, RZ ;  /* 0x0000000600987819 */ /* 0x043fe200000006ff */
[----:B------:R-:W-:-:S03]  /*1cc0*/  IMAD.SHL.U32 R153, R0, 0x400, RZ ;  /* 0x0000040000997824 */ /* 0x000fc600078e00ff */
[----:B------:R-:W-:-:S04]  /*1cd0*/  LOP3.LUT R152, R152, 0x3800, RZ, 0xc0, !PT ;  /* 0x0000380098987812 */ /* 0x000fc800078ec0ff */
[----:B------:R-:W-:Y:S01]  /*1ce0*/  LOP3.LUT R152, R152, 0x400, R153, 0xf8, !PT ;  /* 0x0000040098987812 */ /* 0x000fe200078ef899 */
[----:B------:R-:W-:-:S05]  /*1cf0*/  IMAD.SHL.U32 R153, R0, 0x20, RZ ;  /* 0x0000002000997824 */ /* 0x000fca00078e00ff */
[----:B------:R-:W-:Y:S01]  /*1d00*/  LOP3.LUT R152, R152, 0x380, R153, 0xf8, !PT ;  /* 0x0000038098987812 */ /* 0x000fe200078ef899 */
[----:B------:R-:W-:Y:S02]  /*1d10*/  IMAD.SHL.U32 R153, R0, 0x10, RZ ;  /* 0x0000001000997824 */ /* 0x000fe400078e00ff */
[----:B------:R0:W5:Y:S01]  /*1d20*/  LDL.LU R0, [R1+0x94] ;  /* 0x0000940001007983 */ /* 0x0001620000300800 */
[----:B------:R-:W-:Y:S02]  /*1d30*/  UIADD3 UR8, UR25, 0x18180, URZ ;  /* 0x0001818019087890 */ /* 0x000fe4000fffe03f */
[----:B------:R-:W-:Y:S01]  /*1d40*/  LOP3.LUT R152, R152, 0x20, R153, 0xf8, !PT ;  /* 0x0000002098987812 */ /* 0x000fe200078ef899 */
[----:B------:R-:W-:Y:S02]  /*1d50*/  USEL UR7, UR7, URZ, !UP0 ;  /* 0x0000003f07077287 */ /* 0x000fe4000c000000 */
[----:B------:R-:W-:Y:S01]  /*1d60*/  USHF.R.U32.HI UR8, URZ, 0x4, UR8 ;  /* 0x000000043f087899 */ /* 0x000fe20008011608 */
[----:B------:R-:W-:Y:S01]  /*1d70*/  SHF.R.U32.HI R152, RZ, 0x3, R152 ;  /* 0x00000003ff987819 */ /* 0x000fe20000011698 */
[----:B------:R-:W-:-:S02]  /*1d80*/  ULOP3.LUT UR9, UR15, 0x10000, URZ, 0xfc, !UPT ;  /* 0x000100000f097892 */ /* 0x000fc4000f8efc3f */
[----:B------:R-:W-:Y:S02]  /*1d90*/  ULOP3.LUT UR8, UR8, 0x3fff, URZ, 0xc0, !UPT ;  /* 0x00003fff08087892 */ /* 0x000fe4000f8ec03f */
[----:B------:R-:W-:Y:S01]  /*1da0*/  IMAD R155, R155, 0x1000, R152 ;  /* 0x000010009b9b7824 */ /* 0x000fe200078e0298 */
[----:B------:R-:W-:Y:S02]  /*1db0*/  UISETP.NE.U32.AND UP0, UPT, UR7, URZ, UPT ;  /* 0x0000003f0700728c */ /* 0x000fe4000bf05070 */
[----:B------:R-:W-:Y:S02]  /*1dc0*/  ULOP3.LUT UR8, UR8, 0x10000, URZ, 0xfc, !UPT ;  /* 0x0001000008087892 */ /* 0x000fe4000f8efc3f */
[----:B------:R-:W-:Y:S01]  /*1dd0*/  LDS R152, [R155+UR25+0x30180] ;  /* 0x030180199b987984 */ /* 0x000fe20008000800 */
[----:B------:R-:W-:Y:S02]  /*1de0*/  ULEA UR7, UR18, UR9, 0xa ;  /* 0x0000000912077291 */ /* 0x000fe4000f8e503f */
[----:B------:R-:W-:Y:S01]  /*1df0*/  ULEA UR20, UR18, UR8, 0xa ;  /* 0x0000000812147291 */ /* 0x000fe2000f8e503f */
[----:B------:R-:W-:Y:S01]  /*1e00*/  LDS R153, [R155+UR25+0x30980] ;  /* 0x030980199b997984 */ /* 0x000fe20008000800 */
[----:B------:R-:W-:Y:S01]  /*1e10*/  UMOV UR9, 0x80000020 ;  /* 0x8000002000097882 */ /* 0x000fe20000000000 */
[----:B------:R-:W-:Y:S01]  /*1e20*/  UMOV UR11, 0x40000040 ;  /* 0x40000040000b7882 */ /* 0x000fe20000000000 */
[----:B------:R-:W-:Y:S01]  /*1e30*/  UIADD3 UR6, UR6, 0x2, URZ ;  /* 0x0000000206067890 */ /* 0x000fe2000fffe03f */
[----:B------:R-:W-:Y:S01]  /*1e40*/  LDS R154, [R155+UR25+0x30188] ;  /* 0x030188199b9a7984 */ /* 0x000fe20008000800 */
[----:B------:R-:W-:Y:S01]  /*1e50*/  UMOV UR8, UR7 ;  /* 0x0000000700087c82 */ /* 0x000fe20008000000 */
[----:B------:R-:W-:-:S02]  /*1e60*/  UMOV UR10, UR20 ;  /* 0x00000014000a7c82 */ /* 0x000fc40008000000 */
[----:B------:R-:W1:Y:S02]  /*1e70*/  LDS R155, [R155+UR25+0x30988] ;  /* 0x030988199b9b7984 */ /* 0x000e640008000800 */
[----:B-1----:R-:W-:-:S06]  /*1e80*/  WARPGROUP.ARRIVE ;  /* 0x00000000000079c5 */ /* 0x002fcc0000000000 */
[----:B------:R-:W-:Y:S01]  /*1e90*/  QGMMA.SP.64x128x64.F32.E4M3.E4M3 R88, gdesc[UR8], R88, UP0, R152 ;  /* 0x05e09800085879f3 */ /* 0x000fe2000bf00a58 */
[----:B------:R-:W-:Y:S01]  /*1ea0*/  UIADD3 UR8, UR7, 0x200, URZ ;  /* 0x0000020007087890 */ /* 0x000fe2000fffe03f */
[----:B------:R-:W-:-:S14]  /*1eb0*/  UMOV UR9, 0x80000020 ;  /* 0x8000002000097882 */ /* 0x000fdc0000000000 */
[----:B------:R-:W-:Y:S01]  /*1ec0*/  QGMMA.SP.64x128x64.F32.E4M3.E4M3 R24, gdesc[UR8], R24, UP0, R153 ;  /* 0x05e09900081879f3 */ /* 0x000fe2000bf00a18 */
[----:B------:R-:W-:Y:S02]  /*1ed0*/  UIADD3 UR8, UR7, 0x2, URZ ;  /* 0x0000000207087890 */ /* 0x000fe4000fffe03f */
[----:B------:R-:W-:Y:S01]  /*1ee0*/  UIADD3 UR10, UR20, 0x4, URZ ;  /* 0x00000004140a7890 */ /* 0x000fe2000fffe03f */
[----:B------:R-:W-:Y:S01]  /*1ef0*/  UMOV UR9, 0x80000020 ;  /* 0x8000002000097882 */ /* 0x000fe20000000000 */
[----:B------:R-:W-:Y:S01]  /*1f00*/  UMOV UR11, 0x40000040 ;  /* 0x40000040000b7882 */ /* 0x000fe20000000000 */
[----:B------:R-:W-:-:S10]  /*1f10*/  UISETP.NE.AND UP0, UPT, UR6, UR26, UPT ;  /* 0x0000001a0600728c */ /* 0x000fd4000bf05270 */
[----:B------:R-:W-:Y:S01]  /*1f20*/  QGMMA.SP.64x128x64.F32.E4M3.E4M3 R88, gdesc[UR8], R88, R154 ;  /* 0x05e09a00085879f3 */ /* 0x000fe20008700a58 */
[----:B------:R-:W-:Y:S01]  /*1f30*/  UIADD3 UR8, UR7, 0x202, URZ ;  /* 0x0000020207087890 */ /* 0x000fe2000fffe03f */
[----:B------:R-:W-:Y:S01]  /*1f40*/  UMOV UR9, 0x80000020 ;  /* 0x8000002000097882 */ /* 0x000fe20000000000 */
[----:B------:R-:W-:-:S04]  /*1f50*/  USEL UR7, URZ, 0x1, UP0 ;  /* 0x000000013f077887 */ /* 0x000fc80008000000 */
[----:B------:R-:W-:-:S06]  /*1f60*/  UISETP.NE.AND UP0, UPT, UR7, URZ, UPT ;  /* 0x0000003f0700728c */ /* 0x000fcc000bf05270 */
[----:B------:R-:W-:-:S03]  /*1f70*/  PLOP3.LUT P0, PT, PT, PT, UP0, 0x80, 0x0 ;  /* 0x000000000000781c */ /* 0x000fc60003f0f008 */
[----:B------:R-:W-:Y:S03]  /*1f80*/  QGMMA.SP.64x128x64.F32.E4M3.E4M3 R24, gdesc[UR8], R24, R155, gsb0 ;  /* 0x05e09b00081879f3 */ /* 0x000fe60008000a18 */
[----:B------:R-:W-:-:S07]  /*1f90*/  WARPGROUP.DEPBAR.LE gsb0, 0x0 ;  /* 0x00008000000079c5 */ /* 0x000fce0000010000 */
[----:B0-----:R-:W-:Y:S05]  /*1fa0*/  @!P0 BRA `(.L_x_18) ;  /* 0x0000000c00908947 */ /* 0x001fea0003800000 */
[----:B------:R-:W-:Y:S01]  /*1fb0*/  FADD R227, R89, R227 ;  /* 0x000000e359e37221 */ /* 0x000fe20000000000 */
[----:B------:R-:W-:-:S01]  /*1fc0*/  FADD R226, R90, R226 ;  /* 0x000000e25ae27221 */ /* 0x000fc20000000000 */
[----:B-----5:R0:W-:Y:S01]  /*1fd0*/  STL [R1+0x94], R0 ;  /* 0x0000940001007387 */ /* 0x0201e20000100800 */
[----:B------:R-:W-:-:S01]  /*1fe0*/  FADD R225, R91, R225 ;  /* 0x000000e15be17221 */ /* 0x000fc20000000000 */
[----:B------:R-:W-:Y:S01]  /*1ff0*/  FADD R224, R92, R224 ;  /* 0x000000e05ce07221 */ /* 0x000fe20000000000 */
[----:B------:R-:W-:-:S01]  /*2000*/  FADD R223, R93, R223 ;  /* 0x000000df5ddf7221 */ /* 0x000fc20000000000 */
[----:B------:R-:W-:Y:S01]  /*2010*/  FADD R222, R94, R222 ;  /* 0x000000de5ede7221 */ /* 0x000fe20000000000 */
[----:B0-----:R-:W2:Y:S01]  /*2020*/  LDL.LU R0, [R1+0x38] ;  /* 0x0000380001007983 */ /* 0x001ea20000300800 */
[----:B------:R-:W-:-:S03]  /*2030*/  FADD R228, R88, R228 ;  /* 0x000000e458e47221 */ /* 0x000fc60000000000 */
[----:B------:R0:W-:Y:S01]  /*2040*/  STL [R1+0x98], R227 ;  /* 0x000098e301007387 */ /* 0x0001e20000100800 */
[----:B------:R-:W-:-:S01]  /*2050*/  FADD R221, R95, R221 ;  /* 0x000000dd5fdd7221 */ /* 0x000fc20000000000 */
[----:B------:R-:W-:Y:S02]  /*2060*/  FADD R220, R96, R220 ;  /* 0x000000dc60dc7221 */ /* 0x000fe40000000000 */
[----:B0-----:R-:W3:Y:S04]  /*2070*/  LDL.LU R227, [R1+0x34] ;  /* 0x0000340001e37983 */ /* 0x001ee80000300800 */
[----:B------:R0:W-:Y:S01]  /*2080*/  STL [R1+0x9c], R226 ;  /* 0x00009ce201007387 */ /* 0x0001e20000100800 */
[----:B------:R-:W-:-:S03]  /*2090*/  FADD R219, R97, R219 ;  /* 0x000000db61db7221 */ /* 0x000fc60000000000 */
[----:B0-----:R-:W4:Y:S04]  /*20a0*/  LDL.LU R226, [R1+0x30] ;  /* 0x0000300001e27983 */ /* 0x001f280000300800 */
        /* <DEDUP_REMOVED lines=15> */
[----:B------:R0:W-:Y:S04]  /*21a0*/  STL [R1+0xb4], R220 ;  /* 0x0000b4dc01007387 */ /* 0x0001e80000100800 */
        /* <DEDUP_REMOVED lines=12> */
[----:B0-----:R-:W4:Y:S01]  /*2270*/  LDL.LU R214, [R1] ;  /* 0x0000000001d67983 */ /* 0x001f220000300800 */
[----:B------:R-:W-:-:S01]  /*2280*/  FADD R213, R103, R213 ;  /* 0x000000d567d57221 */ /* 0x000fc20000000000 */
[----:B------:R-:W-:Y:S01]  /*2290*/  FADD R212, R104, R212 ;  /* 0x000000d468d47221 */ /* 0x000fe20000000000 */
[----:B------:R-:W-:-:S01]  /*22a0*/  FADD R211, R105, R211 ;  /* 0x000000d369d37221 */ /* 0x000fc20000000000 */
[----:B------:R-:W-:Y:S01]  /*22b0*/  FADD R210, R106, R210 ;  /* 0x000000d26ad27221 */ /* 0x000fe20000000000 */
[----:B------:R-:W-:-:S01]  /*22c0*/  FADD R209, R107, R209 ;  /* 0x000000d16bd17221 */ /* 0x000fc20000000000 */
[----:B------:R-:W-:Y:S01]  /*22d0*/  STL [R1+0xd0], R213 ;  /* 0x0000d0d501007387 */ /* 0x000fe20000100800 */
[----:B------:R-:W-:-:S01]  /*22e0*/  FADD R208, R108, R208 ;  /* 0x000000d06cd07221 */ /* 0x000fc20000000000 */
[----:B------:R-:W-:Y:S01]  /*22f0*/  FADD R207, R109, R207 ;  /* 0x000000cf6dcf7221 */ /* 0x000fe20000000000 */
[----:B------:R-:W-:-:S01]  /*2300*/  FADD R206, R110, R206 ;  /* 0x000000ce6ece7221 */ /* 0x000fc20000000000 */
[----:B------:R0:W-:Y:S01]  /*2310*/  STL [R1+0xd4], R212 ;  /* 0x0000d4d401007387 */ /* 0x0001e20000100800 */
[----:B------:R-:W-:-:S01]  /*2320*/  FADD R205, R111, R205 ;  /* 0x000000cd6fcd7221 */ /* 0x000fc20000000000 */
[----:B------:R-:W-:Y:S01]  /*2330*/  FADD R204, R112, R204 ;  /* 0x000000cc70cc7221 */ /* 0x000fe20000000000 */
        /* <DEDUP_REMOVED lines=70> */
[----:B--2---:R-:W-:-:S01]  /*27a0*/  FADD R0, R69, R0 ;  /* 0x0000000045007221 */ /* 0x004fc20000000000 */
[----:B---3--:R-:W-:Y:S01]  /*27b0*/  FADD R227, R68, R227 ;  /* 0x000000e344e37221 */ /* 0x008fe20000000000 */
[----:B----4-:R-:W-:-:S01]  /*27c0*/  FADD R226, R67, R226 ;  /* 0x000000e243e27221 */ /* 0x010fc20000000000 */
        /* <DEDUP_REMOVED lines=11> */
[----:B------:R-:W-:-:S05]  /*2880*/  FADD R214, R55, R214 ;  /* 0x000000d637d67221 */ /* 0x000fca0000000000 */
[----:B------:R1:W-:Y:S04]  /*2890*/  STL [R1], R214 ;  /* 0x000000d601007387 */ /* 0x0003e80000100800 */
[----:B------:R2:W-:Y:S04]  /*28a0*/  STL [R1+0x4], R215 ;  /* 0x000004d701007387 */ /* 0x0005e80000100800 */
        /* <DEDUP_REMOVED lines=10> */
[----:B0-----:R-:W4:Y:S04]  /*2950*/  LDL.LU R212, [R1+0x3c] ;  /* 0x00003c0001d47983 */ /* 0x001f280000300800 */
[----:B------:R0:W-:Y:S04]  /*2960*/  STL [R1+0x30], R226 ;  /* 0x000030e201007387 */ /* 0x0001e80000100800 */
[----:B------:R-:W4:Y:S04]  /*2970*/  LDL.LU R213, [R1+0x40] ;  /* 0x0000400001d57983 */ /* 0x000f280000300800 */
[----:B------:R0:W-:Y:S04]  /*2980*/  STL [R1+0x34], R227 ;  /* 0x000034e301007387 */ /* 0x0001e80000100800 */
[----:B-1----:R-:W4:Y:S04]  /*2990*/  LDL.LU R214, [R1+0x44] ;  /* 0x0000440001d67983 */ /* 0x002f280000300800 */
[----:B------:R1:W-:Y:S04]  /*29a0*/  STL [R1+0x38], R0 ;  /* 0x0000380001007387 */ /* 0x0003e80000100800 */
[----:B--2---:R-:W2:Y:S04]  /*29b0*/  LDL.LU R215, [R1+0x48] ;  /* 0x0000480001d77983 */ /* 0x004ea80000300800 */
[----:B---3--:R-:W3:Y:S04]  /*29c0*/  LDL.LU R216, [R1+0x4c] ;  /* 0x00004c0001d87983 */ /* 0x008ee80000300800 */
[----:B----4-:R-:W4:Y:S04]  /*29d0*/  LDL.LU R217, [R1+0x50] ;  /* 0x0000500001d97983 */ /* 0x010f280000300800 */
[----:B------:R-:W4:Y:S04]  /*29e0*/  LDL.LU R218, [R1+0x54] ;  /* 0x0000540001da7983 */ /* 0x000f280000300800 */
[----:B------:R-:W4:Y:S04]  /*29f0*/  LDL.LU R219, [R1+0x58] ;  /* 0x0000580001db7983 */ /* 0x000f280000300800 */
[----:B------:R-:W4:Y:S04]  /*2a00*/  LDL.LU R220, [R1+0x5c] ;  /* 0x00005c0001dc7983 */ /* 0x000f280000300800 */
[----:B------:R-:W4:Y:S04]  /*2a10*/  LDL.LU R221, [R1+0x60] ;  /* 0x0000600001dd7983 */ /* 0x000f280000300800 */
[----:B------:R-:W4:Y:S04]  /*2a20*/  LDL.LU R222, [R1+0x64] ;  /* 0x0000640001de7983 */ /* 0x000f280000300800 */
[----:B------:R-:W4:Y:S04]  /*2a30*/  LDL.LU R223, [R1+0x68] ;  /* 0x0000680001df7983 */ /* 0x000f280000300800 */
[----:B------:R-:W4:Y:S04]  /*2a40*/  LDL.LU R224, [R1+0x6c] ;  /* 0x00006c0001e07983 */ /* 0x000f280000300800 */
[----:B------:R-:W4:Y:S04]  /*2a50*/  LDL.LU R225, [R1+0x70] ;  /* 0x0000700001e17983 */ /* 0x000f280000300800 */
[----:B0-----:R-:W4:Y:S04]  /*2a60*/  LDL.LU R226, [R1+0x74] ;  /* 0x0000740001e27983 */ /* 0x001f280000300800 */
[----:B------:R-:W4:Y:S04]  /*2a70*/  LDL.LU R227, [R1+0x78] ;  /* 0x0000780001e37983 */ /* 0x000f280000300800 */
[----:B-1----:R-:W4:Y:S01]  /*2a80*/  LDL.LU R0, [R1+0x7c] ;  /* 0x00007c0001007983 */ /* 0x002f220000300800 */
[----:B------:R-:W-:-:S05]  /*2a90*/  FADD R212, R70, R212 ;  /* 0x000000d446d47221 */ /* 0x000fca0000000000 */
[----:B------:R0:W-:Y:S01]  /*2aa0*/  STL [R1+0x3c], R212 ;  /* 0x00003cd401007387 */ /* 0x0001e20000100800 */
[----:B------:R-:W-:-:S03]  /*2ab0*/  FADD R213, R71, R213 ;  /* 0x000000d547d57221 */ /* 0x000fc60000000000 */
[----:B0-----:R0:W5:Y:S01]  /*2ac0*/  LDL.LU R212, [R1+0xd4] ;  /* 0x0000d40001d47983 */ /* 0x0011620000300800 */
[----:B------:R-:W-:-:S03]  /*2ad0*/  FADD R214, R72, R214 ;  /* 0x000000d648d67221 */ /* 0x000fc60000000000 */
[----:B------:R1:W-:Y:S01]  /*2ae0*/  STL [R1+0x40], R213 ;  /* 0x000040d501007387 */ /* 0x0003e20000100800 */
[----:B--2---:R-:W-:-:S01]  /*2af0*/  FADD R215, R73, R215 ;  /* 0x000000d749d77221 */ /* 0x004fc20000000000 */
[----:B---3--:R-:W-:Y:S02]  /*2b00*/  FADD R216, R74, R216 ;  /* 0x000000d84ad87221 */ /* 0x008fe40000000000 */
[----:B-1----:R0:W5:Y:S01]  /*2b10*/  LDL.LU R213, [R1+0xd0] ;  /* 0x0000d00001d57983 */ /* 0x0021620000300800 */
[----:B----4-:R-:W-:-:S03]  /*2b20*/  FADD R217, R75, R217 ;  /* 0x000000d94bd97221 */ /* 0x010fc60000000000 */
[----:B------:R1:W-:Y:S01]  /*2b30*/  STL [R1+0x44], R214 ;  /* 0x000044d601007387 */ /* 0x0003e20000100800 */
[----:B------:R-:W-:-:S03]  /*2b40*/  FADD R218, R76, R218 ;  /* 0x000000da4cda7221 */ /* 0x000fc60000000000 */
[----:B-1----:R0:W5:Y:S01]  /*2b50*/  LDL.LU R214, [R1+0xcc] ;  /* 0x0000cc0001d67983 */ /* 0x0021620000300800 */
[----:B------:R-:W-:-:S03]  /*2b60*/  FADD R219, R77, R219 ;  /* 0x000000db4ddb7221 */ /* 0x000fc60000000000 */
[----:B------:R1:W-:Y:S01]  /*2b70*/  STL [R1+0x48], R215 ;  /* 0x000048d701007387 */ /* 0x0003e20000100800 */
[----:B------:R-:W-:-:S01]  /*2b80*/  FADD R220, R78, R220 ;  /* 0x000000dc4edc7221 */ /* 0x000fc20000000000 */
[----:B------:R-:W-:Y:S02]  /*2b90*/  FADD R221, R79, R221 ;  /* 0x000000dd4fdd7221 */ /* 0x000fe40000000000 */
[----:B-1----:R0:W5:Y:S04]  /*2ba0*/  LDL.LU R215, [R1+0xc8] ;  /* 0x0000c80001d77983 */ /* 0x0021680000300800 */
[----:B------:R1:W-:Y:S01]  /*2bb0*/  STL [R1+0x4c], R216 ;  /* 0x00004cd801007387 */ /* 0x0003e20000100800 */
[----:B------:R-:W-:-:S01]  /*2bc0*/  FADD R222, R80, R222 ;  /* 0x000000de50de7221 */ /* 0x000fc20000000000 */
[----:B------:R-:W-:-:S02]  /*2bd0*/  FADD R223, R81, R223 ;  /* 0x000000df51df7221 */ /* 0x000fc40000000000 */
[----:B-1----:R0:W5:Y:S04]  /*2be0*/  LDL.LU R216, [R1+0xc4] ;  /* 0x0000c40001d87983 */ /* 0x0021680000300800 */
[----:B------:R1:W-:Y:S01]  /*2bf0*/  STL [R1+0x50], R217 ;  /* 0x000050d901007387 */ /* 0x0003e20000100800 */
[----:B------:R-:W-:-:S03]  /*2c00*/  FADD R224, R82, R224 ;  /* 0x000000e052e07221 */ /* 0x000fc60000000000 */
        /* <DEDUP_REMOVED lines=13> */
[----:B------:R1:W-:Y:S04]  /*2ce0*/  STL [R1+0x64], R222 ;  /* 0x000064de01007387 */ /* 0x0003e80000100800 */
        /* <DEDUP_REMOVED lines=12> */
[----:B-1----:R-:W2:Y:S01]  /*2db0*/  LDL.LU R0, [R1+0x94] ;  /* 0x0000940001007983 */ /* 0x002ea20000300800 */
[----:B------:R-:W-:-:S02]  /*2dc0*/  WARPGROUP.DEPBAR.LE gsb0, 0x0 ;  /* 0x00008000000079c5 */ /* 0x000fc40000010000 */
[----:B------:R-:W-:Y:S01]  /*2dd0*/  UMOV UR6, URZ ;  /* 0x0000003f00067c82 */ /* 0x000fe20008000000 */
[----:B0-2---:R-:W-:-:S07]  /*2de0*/  FADD R0, R0, R87 ;  /* 0x0000005700007221 */ /* 0x005fce0000000000 */
.L_x_18:
[----:B------:R-:W-:Y:S05]  /*2df0*/  @!P1 BRA `(.L_x_19) ;  /* 0x0000000000049947 */ /* 0x000fea0003800000 */
[----:B------:R-:W-:Y:S01]  /*2e00*/  BPT.TRAP 0x1 ;  /* 0x000000040000795c */ /* 0x000fe20000300000 */
.L_x_19:
[----:B------:R-:W-:Y:S02]  /*2e10*/  UISETP.GT.U32.AND UP1, UPT, UR14, 0x1, UPT ;  /* 0x000000010e00788c */ /* 0x000fe4000bf24070 */
[----:B------:R-:W-:-:S04]  /*2e20*/  ULEA UR7, UR19, UR25, 0x3 ;  /* 0x0000001913077291 */ /* 0x000fc8000f8e183f */
[----:B------:R-:W-:Y:S01]  /*2e30*/  UIADD3 UR7, UR7, 0x30, URZ ;  /* 0x0000003007077890 */ /* 0x000fe2000fffe03f */
[----:B------:R-:W-:-:S03]  /*2e40*/  PLOP3.LUT P0, PT, PT, PT, UP1, 0x80, 0x0 ;  /* 0x000000000000781c */ /* 0x000fc60003f0f018 */
[----:B------:R-:W-:-:S09]  /*2e50*/  UPRMT UR7, URZ, 0x654, UR7 ;  /* 0x000006543f077896 */ /* 0x000fd20008000007 */
[----:B------:R-:W-:Y:S01]  /*2e60*/  SYNCS.ARRIVE.TRANS64.RED.A1T0 RZ, [UR7], RZ ;  /* 0x000000ffffff79a7 */ /* 0x000fe20008100407 */
[----:B------:R-:W-:Y:S05]  /*2e70*/  @P0 BRA `(.L_x_20) ;  /* 0x0000000000040947 */ /* 0x000fea0003800000 */
[----:B------:R-:W-:Y:S01]  /*2e80*/  BPT.TRAP 0x1 ;  /* 0x000000040000795c */ /* 0x000fe20000300000 */
.L_x_20:
[----:B------:R-:W-:Y:S02]  /*2e90*/  UISETP.GT.AND UP3, UPT, UR13, 0x1, UPT ;  /* 0x000000010d00788c */ /* 0x000fe4000bf64270 */
[----:B------:R-:W-:Y:S02]  /*2ea0*/  UIADD3 UR18, UR18, 0x1, URZ ;  /* 0x0000000112127890 */ /* 0x000fe4000fffe03f */
[----:B------:R-:W-:Y:S02]  /*2eb0*/  UIADD3 UR19, UR19, 0x1, URZ ;  /* 0x0000000113137890 */ /* 0x000fe4000fffe03f */
[----:B------:R-:W-:Y:S01]  /*2ec0*/  PLOP3.LUT P0, PT, PT, PT, UP3, 0x80, 0x0 ;  /* 0x000000000000781c */ /* 0x000fe20003f0f038 */
[----:B------:R-:W-:Y:S02]  /*2ed0*/  UISETP.NE.AND UP1, UPT, UR18, 0x6, UPT ;  /* 0x000000061200788c */ /* 0x000fe4000bf25270 */
[----:B------:R-:W-:Y:S02]  /*2ee0*/  UISETP.NE.AND UP2, UPT, UR19, 0x6, UPT ;  /* 0x000000061300788c */ /* 0x000fe4000bf45270 */
[----:B------:R-:W-:-:S02]  /*2ef0*/  USEL UR7, URZ, 0x1, UP1 ;  /* 0x000000013f077887 */ /* 0x000fc40008800000 */
[----:B------:R-:W-:Y:S02]  /*2f00*/  UIADD3 UR13, UR13, -0x1, URZ ;  /* 0xffffffff0d0d7890 */ /* 0x000fe4000fffe03f */
[----:B------:R-:W-:Y:S02]  /*2f10*/  USEL UR18, UR18, URZ, UP1 ;  /* 0x0000003f12127287 */ /* 0x000fe40008800000 */
[----:B------:R-:W-:Y:S01]  /*2f20*/  LOP3.LUT R229, R229, UR7, RZ, 0x3c, !PT ;  /* 0x00000007e5e57c12 */ /* 0x000fe2000f8e3cff */
[----:B------:R-:W-:Y:S01]  /*2f30*/  USEL UR19, UR19, URZ, UP2 ;  /* 0x0000003f13137287 */ /* 0x000fe20009000000 */
[----:B------:R-:W-:Y:S01]  /*2f40*/  UMOV UR7, 0x1 ;  /* 0x0000000100077882 */ /* 0x000fe20000000000 */
[----:B------:R-:W-:Y:S10]  /*2f50*/  @P0 BRA `(.L_x_21) ;  /* 0xffffffec000c0947 */ /* 0x000ff4000383ffff */
.L_x_13:
[----:B-----5:R0:W-:Y:S04]  /*2f60*/  STL [R1+0x8c], R0 ;  /* 0x00008c0001007387 */ /* 0x0201e80000100800 */
[----:B0-----:R-:W2:Y:S04]  /*2f70*/  LDL.LU R0, [R1+0x7c] ;  /* 0x00007c0001007983 */ /* 0x001ea80000300800 */
[----:B--2---:R0:W-:Y:S04]  /*2f80*/  STL [R1+0x7c], R0 ;  /* 0x00007c0001007387 */ /* 0x0041e80000100800 */
        /* <DEDUP_REMOVED lines=56> */
[----:B0-----:R-:W2:Y:S01]  /*3310*/  LDL.LU R0, [R1+0x8] ;  /* 0x0000080001007983 */ /* 0x001ea20000300800 */
[----:B------:R-:W-:-:S03]  /*3320*/  UISETP.NE.AND UP0, UPT, UR6, URZ, UPT ;  /* 0x0000003f0600728c */ /* 0x000fc6000bf05270 */
[----:B--2---:R0:W-:Y:S04]  /*3330*/  STL [R1+0x8], R0 ;  /* 0x0000080001007387 */ /* 0x0041e80000100800 */
[----:B0-----:R-:W2:Y:S01]  /*3340*/  LDL.LU R0, [R1+0x4] ;  /* 0x0000040001007983 */ /* 0x001ea20000300800 */
[----:B------:R-:W-:-:S03]  /*3350*/  USEL UR6, URZ, 0x1, !UP0 ;  /* 0x000000013f067887 */ /* 0x000fc6000c000000 */
[----:B------:R0:W5:Y:S01]  /*3360*/  LDL.LU R229, [R1] ;  /* 0x0000000001e57983 */ /* 0x0001620000300800 */
[----:B------:R-:W-:Y:S02]  /*3370*/  IMAD.MOV.U32 R153, RZ, RZ, R2 ;  /* 0x000000ffff997224 */ /* 0x000fe400078e0002 */
[----:B------:R-:W-:Y:S01]  /*3380*/  ISETP.NE.AND P0, PT, RZ, UR6, PT ;  /* 0x00000006ff007c0c */ /* 0x000fe2000bf05270 */
[----:B------:R-:W-:Y:S01]  /*3390*/  IMAD.MOV.U32 R152, RZ, RZ, R3 ;  /* 0x000000ffff987224 */ /* 0x000fe200078e0003 */
[----:B--2---:R0:W-:Y:S11]  /*33a0*/  STL [R1+0x4], R0 ;  /* 0x0000040001007387 */ /* 0x0041f60000100800 */
[----:B------:R-:W-:Y:S05]  /*33b0*/  @!P0 BRA `(.L_x_22) ;  /* 0x0000000c00e48947 */ /* 0x000fea0003800000 */
[----:B0-----:R-:W2:Y:S01]  /*33c0*/  LDL.LU R0, [R1+0x4] ;  /* 0x0000040001007983 */ /* 0x001ea20000300800 */
[----:B------:R-:W-:Y:S01]  /*33d0*/  FADD R227, R89, R227 ;  /* 0x000000e359e37221 */ /* 0x000fe20000000000 */
[----:B------:R-:W-:Y:S01]  /*33e0*/  FADD R226, R90, R226 ;  /* 0x000000e25ae27221 */ /* 0x000fe20000000000 */
[----:B------:R-:W-:Y:S01]  /*33f0*/  FADD R225, R91, R225 ;  /* 0x000000e15be17221 */ /* 0x000fe20000000000 */
[----:B------:R-:W-:Y:S01]  /*3400*/  FADD R224, R92, R224 ;  /* 0x000000e05ce07221 */ /* 0x000fe20000000000 */
[----:B------:R-:W-:Y:S01]  /*3410*/  FADD R223, R93, R223 ;  /* 0x000000df5ddf7221 */ /* 0x000fe20000000000 */
[----:B------:R-:W-:Y:S01]  /*3420*/  STL [R1+0x94], R227 ;  /* 0x000094e301007387 */ /* 0x000fe20000100800 */
        /* <DEDUP_REMOVED lines=107> */
[----:B------:R0:W-:Y:S01]  /*3ae0*/  STL [R1+0x100], R200 ;  /* 0x000100c801007387 */ /* 0x0001e20000100800 */
[----:B------:R-:W-:Y:S01]  /*3af0*/  FADD R10, R46, R10 ;  /* 0x0000000a2e0a7221 */ /* 0x000fe20000000000 */
        /* <DEDUP_REMOVED lines=8> */
[----:B0-----:R-:W3:Y:S01]  /*3b80*/  LDL.LU R200, [R1+0x8] ;  /* 0x0000080001c87983 */ /* 0x001ee20000300800 */
[----:B-----5:R-:W-:-:S03]  /*3b90*/  FADD R229, R55, R229 ;  /* 0x000000e537e57221 */ /* 0x020fc60000000000 */
[----:B------:R-:W4:Y:S04]  /*3ba0*/  LDL.LU R201, [R1+0xc] ;  /* 0x00000c0001c97983 */ /* 0x000f280000300800 */
[----:B------:R-:W4:Y:S01]  /*3bb0*/  LDL.LU R202, [R1+0x10] ;  /* 0x0000100001ca7983 */ /* 0x000f220000300800 */
[----:B--2---:R-:W-:-:S05]  /*3bc0*/  FADD R0, R56, R0 ;  /* 0x0000000038007221 */ /* 0x004fca0000000000 */
[----:B------:R0:W-:Y:S04]  /*3bd0*/  STL [R1+0x4], R0 ;  /* 0x0000040001007387 */ /* 0x0001e80000100800 */
[----:B------:R-:W2:Y:S04]  /*3be0*/  LDL.LU R203, [R1+0x14] ;  /* 0x0000140001cb7983 */ /* 0x000ea80000300800 */
        /* <DEDUP_REMOVED lines=26> */
[----:B0-----:R-:W2:Y:S01]  /*3d90*/  LDL.LU R0, [R1+0x8c] ;  /* 0x00008c0001007983 */ /* 0x001ea20000300800 */
[----:B---3--:R-:W-:Y:S01]  /*3da0*/  FADD R200, R57, R200 ;  /* 0x000000c839c87221 */ /* 0x008fe20000000000 */
[----:B----4-:R-:W-:-:S04]  /*3db0*/  FADD R201, R58, R201 ;  /* 0x000000c93ac97221 */ /* 0x010fc80000000000 */
[----:B------:R0:W-:Y:S01]  /*3dc0*/  STL [R1+0x8], R200 ;  /* 0x000008c801007387 */ /* 0x0001e20000100800 */
[----:B------:R-:W-:-:S03]  /*3dd0*/  FADD R202, R59, R202 ;  /* 0x000000ca3bca7221 */ /* 0x000fc60000000000 */
[----:B0-----:R1:W5:Y:S04]  /*3de0*/  LDL.LU R200, [R1+0x100] ;  /* 0x0001000001c87983 */ /* 0x0013680000300800 */
[----:B------:R0:W-:Y:S04]  /*3df0*/  STL [R1+0xc], R201 ;  /* 0x00000cc901007387 */ /* 0x0001e80000100800 */
[----:B0-----:R1:W5:Y:S04]  /*3e00*/  LDL.LU R201, [R1+0xfc] ;  /* 0x0000fc0001c97983 */ /* 0x0013680000300800 */
[----:B------:R0:W-:Y:S04]  /*3e10*/  STL [R1+0x10], R202 ;  /* 0x000010ca01007387 */ /* 0x0001e80000100800 */
[----:B0-----:R1:W5:Y:S01]  /*3e20*/  LDL.LU R202, [R1+0xf8] ;  /* 0x0000f80001ca7983 */ /* 0x0013620000300800 */
[----:B------:R-:W-:-:S02]  /*3e30*/  WARPGROUP.DEPBAR.LE gsb0, 0x0 ;  /* 0x00008000000079c5 */ /* 0x000fc40000010000 */
[----:B--2---:R-:W-:Y:S01]  /*3e40*/  FADD R203, R60, R203 ;  /* 0x000000cb3ccb7221 */ /* 0x004fe20000000000 */
[----:B------:R-:W-:-:S04]  /*3e50*/  FADD R204, R61, R204 ;  /* 0x000000cc3dcc7221 */ /* 0x000fc80000000000 */
[----:B------:R0:W-:Y:S01]  /*3e60*/  STL [R1+0x14], R203 ;  /* 0x000014cb01007387 */ /* 0x0001e20000100800 */
[----:B------:R-:W-:Y:S01]  /*3e70*/  FADD R205, R62, R205 ;  /* 0x000000cd3ecd7221 */ /* 0x000fe20000000000 */
[----:B------:R-:W-:Y:S02]  /*3e80*/  FADD R206, R63, R206 ;  /* 0x000000ce3fce7221 */ /* 0x000fe40000000000 */
[----:B0-----:R1:W5:Y:S01]  /*3e90*/  LDL.LU R203, [R1+0xf4] ;  /* 0x0000f40001cb7983 */ /* 0x0013620000300800 */
[----:B------:R-:W-:-:S03]  /*3ea0*/  FADD R207, R64, R207 ;  /* 0x000000cf40cf7221 */ /* 0x000fc60000000000 */
[----:B------:R0:W-:Y:S01]  /*3eb0*/  STL [R1+0x18], R204 ;  /* 0x000018cc01007387 */ /* 0x0001e20000100800 */
[----:B------:R-:W-:Y:S01]  /*3ec0*/  FADD R208, R65, R208 ;  /* 0x000000d041d07221 */ /* 0x000fe20000000000 */
[----:B------:R-:W-:Y:S02]  /*3ed0*/  FADD R209, R66, R209 ;  /* 0x000000d142d17221 */ /* 0x000fe40000000000 */
[----:B0-----:R1:W5:Y:S04]  /*3ee0*/  LDL.LU R204, [R1+0xf0] ;  /* 0x0000f00001cc7983 */ /* 0x0013680000300800 */
[----:B------:R0:W-:Y:S01]  /*3ef0*/  STL [R1+0x1c], R205 ;  /* 0x00001ccd01007387 */ /* 0x0001e20000100800 */
[----:B------:R-:W-:Y:S01]  /*3f00*/  FADD R210, R67, R210 ;  /* 0x000000d243d27221 */ /* 0x000fe20000000000 */
[----:B------:R-:W-:-:S02]  /*3f10*/  FADD R211, R68, R211 ;  /* 0x000000d344d37221 */ /* 0x000fc40000000000 */
[----:B0-----:R1:W5:Y:S04]  /*3f20*/  LDL.LU R205, [R1+0xec] ;  /* 0x0000ec0001cd7983 */ /* 0x0013680000300800 */
[----:B------:R0:W-:Y:S01]  /*3f30*/  STL [R1+0x20], R206 ;  /* 0x000020ce01007387 */ /* 0x0001e20000100800 */
[----:B------:R-:W-:Y:S01]  /*3f40*/  FADD R212, R69, R212 ;  /* 0x000000d445d47221 */ /* 0x000fe20000000000 */
[----:B------:R-:W-:Y:S02]  /*3f50*/  FADD R213, R70, R213 ;  /* 0x000000d546d57221 */ /* 0x000fe40000000000 */
[----:B0-----:R1:W5:Y:S04]  /*3f60*/  LDL.LU R206, [R1+0xe8] ;  /* 0x0000e80001ce7983 */ /* 0x0013680000300800 */
[----:B------:R0:W-:Y:S01]  /*3f70*/  STL [R1+0x24], R207 ;  /* 0x000024cf01007387 */ /* 0x0001e20000100800 */
[----:B------:R-:W-:-:S03]  /*3f80*/  FADD R214, R71, R214 ;  /* 0x000000d647d67221 */ /* 0x000fc60000000000 */
        /* <DEDUP_REMOVED lines=44> */
[----:B------:R-:W-:Y:S01]  /*4250*/  FADD R0, R87, R0 ;  /* 0x0000000057007221 */ /* 0x000fe20000000000 */
[----:B------:R-:W-:Y:S02]  /*4260*/  FADD R2, R86, R2 ;  /* 0x0000000256027221 */ /* 0x000fe40000000000 */
[----:B0-----:R1:W5:Y:S04]  /*4270*/  LDL.LU R222, [R1+0xa8] ;  /* 0x0000a80001de7983 */ /* 0x0013680000300800 */
[----:B------:R0:W-:Y:S04]  /*4280*/  STL [R1+0x64], R223 ;  /* 0x000064df01007387 */ /* 0x0001e80000100800 */
        /* <DEDUP_REMOVED lines=10> */
[----:B------:R1:W-:Y:S04]  /*4330*/  STL [R1+0x8c], R0 ;  /* 0x00008c0001007387 */ /* 0x0003e80000100800 */
[----:B------:R1:W-:Y:S02]  /*4340*/  STL [R1+0x7c], R2 ;  /* 0x00007c0201007387 */ /* 0x0003e40000100800 */
.L_x_22:
[----:B-1----:R-:W0:Y:S01]  /*4350*/  S2R R2, SR_TID.X ;  /* 0x0000000000027919 */ /* 0x002e220000002100 */
[----:B------:R-:W1:Y:S01]  /*4360*/  LDC R28, c[0x0][0x288] ;  /* 0x0000a200ff1c7b82 */ /* 0x000e620000000800 */
[----:B------:R-:W-:Y:S01]  /*4370*/  ULDC UR11, c[0x0][0x284] ;  /* 0x0000a100000b7ab9 */ /* 0x000fe20000000800 */
[----:B------:R-:W-:Y:S02]  /*4380*/  UIADD3 UR9, UR12, UR5, URZ ;  /* 0x000000050c097290 */ /* 0x000fe4000fffe03f */
[----:B------:R-:W-:Y:S01]  /*4390*/  USHF.R.S32.HI UR10, URZ, 0x1f, UR23 ;  /* 0x0000001f3f0a7899 */ /* 0x000fe20008011417 */
[----:B------:R-:W-:Y:S01]  /*43a0*/  ULDC.64 UR18, c[0x0][0x6d0] ;  /* 0x0001b40000127ab9 */ /* 0x000fe20000000a00 */
[----:B------:R-:W-:Y:S01]  /*43b0*/  UISETP.GE.U32.AND UP1, UPT, UR12, 0x6, UPT ;  /* 0x000000060c00788c */ /* 0x000fe2000bf26070 */
[----:B0-----:R-:W-:Y:S02]  /*43c0*/  LOP3.LUT R0, R2, 0x60, RZ, 0xc0, !PT ;  /* 0x0000006002007812 */ /* 0x001fe400078ec0ff */
[----:B------:R-:W-:-:S02]  /*43d0*/  SHF.R.U32.HI R2, RZ, 0x2, R2 ;  /* 0x00000002ff027819 */ /* 0x000fc40000011602 */
[----:B------:R-:W-:Y:S02]  /*43e0*/  SHF.R.U32.HI R0, RZ, 0x5, R0 ;  /* 0x00000005ff007819 */ /* 0x000fe40000011600 */
[----:B------:R-:W-:Y:S02]  /*43f0*/  LOP3.LUT R3, R2, 0x7, RZ, 0xc0, !PT ;  /* 0x0000000702037812 */ /* 0x000fe400078ec0ff */
[----:B------:R-:W-:-:S03]  /*4400*/  SHF.L.U32 R2, R0, 0x4, RZ ;  /* 0x0000000400027819 */ /* 0x000fc600000006ff */
[--C-:B------:R-:W-:Y:S01]  /*4410*/  IMAD R25, R0, -0x10, -R3.reuse ;  /* 0xfffffff000197824 */ /* 0x100fe200078e0a03 */
[----:B------:R-:W-:Y:S02]  /*4420*/  LOP3.LUT R3, R2, 0xfffffff0, R3, 0xe2, !PT ;  /* 0xfffffff002037812 */ /* 0x000fe400078ee203 */
[----:B------:R-:W0:Y:S02]  /*4430*/  S2R R2, SR_TID.X ;  /* 0x0000000000027919 */ /* 0x000e240000002100 */
[--C-:B0-----:R-:W-:Y:S02]  /*4440*/  SHF.R.U32.HI R0, RZ, 0x7, R2.reuse ;  /* 0x00000007ff007819 */ /* 0x101fe40000011602 */
[----:B------:R-:W-:Y:S02]  /*4450*/  SHF.R.U32.HI R2, RZ, 0x1, R2 ;  /* 0x00000001ff027819 */ /* 0x000fe40000011602 */
[----:B------:R-:W-:Y:S02]  /*4460*/  LOP3.LUT R0, R0, 0x1, RZ, 0xc0, !PT ;  /* 0x0000000100007812 */ /* 0x000fe400078ec0ff */
[----:B------:R-:W-:-:S02]  /*4470*/  LOP3.LUT R2, R3, 0x40, R2, 0xf8, !PT ;  /* 0x0000004003027812 */ /* 0x000fc400078ef802 */
[----:B------:R-:W2:Y:S01]  /*4480*/  LDL.LU R3, [R1+0x90] ;  /* 0x0000900001037983 */ /* 0x000ea20000300800 */
[----:B------:R-:W-:Y:S01]  /*4490*/  IMAD R26, R0, -0x40, R25 ;  /* 0xffffffc0001a7824 */ /* 0x000fe200078e0219 */
[----:B------:R-:W-:Y:S02]  /*44a0*/  UISETP.GT.U32.AND UP0, UPT, UR9, 0x5, UPT ;  /* 0x000000050900788c */ /* 0x000fe4000bf04070 */
[----:B------:R-:W-:Y:S02]  /*44b0*/  UIMAD UR5, UR10, UR18, URZ ;  /* 0x000000120a0572a4 */ /* 0x000fe4000f8e023f */
[----:B------:R-:W-:Y:S01]  /*44c0*/  UIMAD.WIDE.U32 UR6, UR9, -0x55555555, URZ ;  /* 0xaaaaaaab090678a5 */ /* 0x000fe2000f8e003f */
[----:B--2---:R-:W-:-:S05]  /*44d0*/  IMAD.SHL.U32 R3, R3, 0x100, RZ ;  /* 0x0000010003037824 */ /* 0x004fca00078e00ff */
[----:B------:R-:W-:Y:S02]  /*44e0*/  LOP3.LUT R24, R2, R3, RZ, 0xfc, !PT ;  /* 0x0000000302187212 */ /* 0x000fe400078efcff */
[----:B------:R-:W2:Y:S01]  /*44f0*/  LDL R2, [R1+0x88] ;  /* 0x0000880001027983 */ /* 0x000ea20000100800 */
[----:B------:R-:W-:Y:S01]  /*4500*/  UISETP.LT.U32.AND UP0, UPT, UR12, 0x6, UP0 ;  /* 0x000000060c00788c */ /* 0x000fe20008701070 */
[--C-:B------:R-:W-:Y:S01]  /*4510*/  SHF.R.S32.HI R25, RZ, 0x1f, R24.reuse ;  /* 0x0000001fff197819 */ /* 0x100fe20000011418 */
[----:B------:R-:W-:Y:S01]  /*4520*/  UIMAD UR8, UR23, UR19, UR5 ;  /* 0x00000013170872a4 */ /* 0x000fe2000f8e0205 */
[----:B------:R-:W0:Y:S01]  /*4530*/  S2R R0, SR_TID.X ;  /* 0x0000000000007919 */ /* 0x000e220000002100 */
[----:B------:R-:W-:Y:S01]  /*4540*/  IMAD.U32 R41, RZ, RZ, UR18 ;  /* 0x00000012ff297e24 */ /* 0x000fe2000f8e00ff */
[----:B------:R-:W-:Y:S01]  /*4550*/  USEL UR5, URZ, 0x1, !UP0 ;  /* 0x000000013f057887 */ /* 0x000fe2000c000000 */
[----:B------:R-:W-:Y:S02]  /*4560*/  WARPGROUP.DEPBAR.LE gsb0, 0x0 ;  /* 0x00008000000079c5 */ /* 0x000fe40000010000 */
[----:B------:R-:W-:Y:S01]  /*4570*/  IMAD.WIDE.U32 R40, R41, UR23, R24 ;  /* 0x0000001729287c25 */ /* 0x000fe2000f8e0018 */
[----:B------:R-:W-:-:S02]  /*4580*/  USHF.R.U32.HI UR6, URZ, 0x2, UR7 ;  /* 0x000000023f067899 */ /* 0x000fc40008011607 */
[----:B------:R-:W-:Y:S02]  /*4590*/  ULOP3.LUT UR4, UR4, UR5, URZ, 0x3c, !UPT ;  /* 0x0000000504047292 */ /* 0x000fe4000f8e3c3f */
[----:B------:R-:W-:Y:S01]  /*45a0*/  UIMAD UR5, UR6, -0x6, UR9 ;  /* 0xfffffffa060578a4 */ /* 0x000fe2000f8e0209 */
[----:B------:R-:W-:Y:S01]  /*45b0*/  IADD3 R41, R41, UR8, RZ ;  /* 0x0000000829297c10 */ /* 0x000fe2000fffe0ff */
[----:B------:R-:W-:Y:S01]  /*45c0*/  @UP1 ULOP3.LUT UR4, UR4, 0x1, UR6, 0x78, !UPT ;  /* 0x0000000104041892 */ /* 0x000fe2000f8e7806 */
[----:B0-----:R-:W-:-:S05]  /*45d0*/  LOP3.LUT R0, R0, 0x3, RZ, 0xc0, !PT ;  /* 0x0000000300007812 */ /* 0x001fca00078ec0ff */
[----:B-1----:R-:W-:Y:S02]  /*45e0*/  IMAD R0, R0, -0x2, R28 ;  /* 0xfffffffe00007824 */ /* 0x002fe400078e021c */
[----:B--2---:R-:W-:Y:S01]  /*45f0*/  IMAD.SHL.U32 R27, R2, 0x80, RZ ;  /* 0x00000080021b7824 */ /* 0x004fe200078e00ff */
[----:B------:R-:W-:-:S03]  /*4600*/  IADD3 R2, -R3, UR11, R26 ;  /* 0x0000000b03027c10 */ /* 0x000fc6000fffe11a */
[----:B------:R-:W-:Y:S01]  /*4610*/  IMAD.IADD R0, R0, 0x1, -R27 ;  /* 0x0000000100007824 */ /* 0x000fe200078e0a1b */
[----:B------:R-:W-:-:S04]  /*4620*/  ISETP.GE.AND P0, PT, R27, R28, PT ;  /* 0x0000001c1b00720c */ /* 0x000fc80003f06270 */
[----:B------:R-:W-:Y:S01]  /*4630*/  ISETP.GE.OR P0, PT, R3, UR11, P0 ;  /* 0x0000000b03007c0c */ /* 0x000fe20008706670 */
[----:B------:R-:W-:-:S05]  /*4640*/  IMAD.MOV.U32 R3, RZ, RZ, -0x1 ;  /* 0xffffffffff037424 */ /* 0x000fca00078e00ff */
[----:B------:R0:W-:Y:S07]  /*4650*/  STL [R1], R3 ;  /* 0x0000000301007387 */ /* 0x0001ee0000100800 */
[----:B------:R-:W-:Y:S05]  /*4660*/  @P0 BRA `(.L_x_23) ;  /* 0x0000008400780947 */ /* 0x000fea0003800000 */
[----:B------:R1:W-:Y:S01]  /*4670*/  STL [R1+0x94], R4 ;  /* 0x0000940401007387 */ /* 0x0003e20000100800 */
[----:B------:R-:W2:Y:S03]  /*4680*/  LDC.64 R28, c[0x0][0x6c8] ;  /* 0x0001b200ff1c7b82 */ /* 0x000ea60000000a00 */
[----:B-1----:R-:W3:Y:S01]  /*4690*/  LDL.LU R4, [R1+0x88] ;  /* 0x0000880001047983 */ /* 0x002ee20000300800 */
[----:B0-----:R-:W0:Y:S01]  /*46a0*/  S2R R3, SR_TID.X ;  /* 0x0000000000037919 */ /* 0x001e220000002100 */
[----:B------:R-:W-:Y:S01]  /*46b0*/  FSETP.NEU.AND P0, PT, RZ, UR22, PT ;  /* 0x00000016ff007c0b */ /* 0x000fe2000bf0d000 */
[----:B------:R-:W-:Y:S01]  /*46c0*/  BSSY B0, `(.L_x_23) ;  /* 0x0000858000007945 */ /* 0x000fe20003800000 */
[----:B------:R-:W-:Y:S01]  /*46d0*/  ISETP.GT.AND P2, PT, R2, RZ, PT ;  /* 0x000000ff0200720c */ /* 0x000fe20003f44270 */
[----:B---3--:R-:W-:Y:S02]  /*46e0*/  IMAD.WIDE R30, R4, 0x80, RZ ;  /* 0x00000080041e7825 */ /* 0x008fe400078e02ff */
[----:B------:R1:W5:Y:S01]  /*46f0*/  LDL.LU R4, [R1+0x94] ;  /* 0x0000940001047983 */ /* 0x0003620000300800 */
[----:B------:R-:W-:Y:S01]  /*4700*/  ISETP.GT.AND P4, PT, R0, RZ, P2 ;  /* 0x000000ff0000720c */ /* 0x000fe20001784270 */
[----:B0-----:R-:W-:-:S02]  /*4710*/  IMAD.SHL.U32 R27, R3, 0x2, RZ ;  /* 0x00000002031b7824 */ /* 0x001fc400078e00ff */
[----:B--2---:R-:W-:-:S03]  /*4720*/  IMAD R26, R31, R28, RZ ;  /* 0x0000001c1f1a7224 */ /* 0x004fc600078e02ff */
[----:B------:R-:W-:-:S05]  /*4730*/  LOP3.LUT R27, R30, 0x6, R27, 0xf8, !PT ;  /* 0x000000061e1b7812 */ /* 0x000fca00078ef81b */
[----:B------:R-:W-:-:S04]  /*4740*/  IMAD.WIDE.U32 R40, R27, R28, R40 ;  /* 0x0000001c1b287225 */ /* 0x000fc800078e0028 */
[----:B------:R-:W-:-:S05]  /*4750*/  IMAD R3, R27, R29, R26 ;  /* 0x0000001d1b037224 */ /* 0x000fca00078e021a */
[----:B------:R-:W-:Y:S01]  /*4760*/  IADD3 R43, R41, R3, RZ ;  /* 0x00000003292b7210 */ /* 0x000fe20007ffe0ff */
[----:B-1----:R-:W-:Y:S06]  /*4770*/  @!P0 BRA `(.L_x_24) ;  /* 0x0000006400988947 */ /* 0x002fec0003800000 */
[----:B------:R-:W0:Y:S01]  /*4780*/  LDC.64 R38, c[0x0][0x6b0] ;  /* 0x0001ac00ff267b82 */ /* 0x000e220000000a00 */
[----:B------:R-:W-:Y:S01]  /*4790*/  ULDC.64 UR8, c[0x0][0x6b8] ;  /* 0x0001ae0000087ab9 */ /* 0x000fe20000000a00 */
[----:B------:R-:W-:Y:S01]  /*47a0*/  ULDC.64 UR18, c[0x0][0x6c0] ;  /* 0x0001b00000127ab9 */ /* 0x000fe20000000a00 */
[----:B------:R-:W-:Y:S02]  /*47b0*/  UIMAD UR6, UR10, UR8, URZ ;  /* 0x000000080a0672a4 */ /* 0x000fe4000f8e023f */
[----:B------:R-:W-:Y:S01]  /*47c0*/  IMAD.U32 R26, RZ, RZ, UR8 ;  /* 0x00000008ff1a7e24 */ /* 0x000fe2000f8e00ff */
[----:B------:R-:W-:Y:S01]  /*47d0*/  ULDC.64 UR10, c[0x0][0x6a8] ;  /* 0x0001aa00000a7ab9 */ /* 0x000fe20000000a00 */
[----:B------:R-:W-:Y:S02]  /*47e0*/  UIMAD UR6, UR23, UR9, UR6 ;  /* 0x00000009170672a4 */ /* 0x000fe4000f8e0206 */
[----:B------:R-:W-:Y:S01]  /*47f0*/  IMAD.WIDE.U32 R34, R26, UR23, R24 ;  /* 0x000000171a227c25 */ /* 0x000fe2000f8e0018 */
[----:B------:R-:W1:Y:S03]  /*4800*/  LDC.64 R52, c[0x0][0x6b0] ;  /* 0x0001ac00ff347b82 */ /* 0x000e660000000a00 */
[----:B------:R-:W-:-:S02]  /*4810*/  IMAD.MOV.U32 R32, RZ, RZ, R34 ;  /* 0x000000ffff207224 */ /* 0x000fc400078e0022 */
[----:B------:R-:W-:Y:S02]  /*4820*/  VIADD R33, R35, UR6 ;  /* 0x0000000623217c36 */ /* 0x000fe40008000000 */
[----:B0-----:R-:W-:-:S04]  /*4830*/  IMAD R30, R31, R38, RZ ;  /* 0x000000261f1e7224 */ /* 0x001fc800078e02ff */
[C---:B------:R-:W-:Y:S02]  /*4840*/  IMAD R3, R27.reuse, R39, R30 ;  /* 0x000000271b037224 */ /* 0x040fe400078e021e */
[----:B------:R-:W-:-:S05]  /*4850*/  IMAD.WIDE.U32 R30, R27, R38, R32 ;  /* 0x000000261b1e7225 */ /* 0x000fca00078e0020 */
[----:B------:R-:W-:Y:S02]  /*4860*/  IADD3 R31, R31, R3, RZ ;  /* 0x000000031f1f7210 */ /* 0x000fe40007ffe0ff */
[----:B------:R-:W-:-:S04]  /*4870*/  LEA R36, P0, R30, UR10, 0x2 ;  /* 0x0000000a1e247c11 */ /* 0x000fc8000f8010ff */
[----:B------:R-:W-:-:S05]  /*4880*/  LEA.HI.X R37, R30, UR11, R31, 0x2, P0 ;  /* 0x0000000b1e257c11 */ /* 0x000fca00080f141f */
[----:B------:R1:W2:Y:S01]  /*4890*/  @P4 LDG.E.LTC128B R44, desc[UR16][R36.64] ;  /* 0x00000010242c4981 */ /* 0x0002a2000c1e1920 */
[----:B------:R-:W-:Y:S01]  /*48a0*/  LEA R30, P0, R40, UR18, 0x2 ;  /* 0x00000012281e7c11 */ /* 0x000fe2000f8010ff */
[----:B------:R-:W-:Y:S01]  /*48b0*/  BSSY B1, `(.L_x_25) ;  /* 0x0000011000017945 */ /* 0x000fe20003800000 */
[----:B------:R-:W-:Y:S02]  /*48c0*/  ISETP.GT.AND P1, PT, R0, 0x1, P2 ;  /* 0x000000010000780c */ /* 0x000fe40001724270 */
[----:B------:R-:W-:Y:S01]  /*48d0*/  LEA.HI.X R31, R40, UR19, R43, 0x2, P0 ;  /* 0x00000013281f7c11 */ /* 0x000fe200080f142b */
[----:B-1----:R-:W-:-:S04]  /*48e0*/  IMAD.WIDE.U32 R36, R27, R38, R52 ;  /* 0x000000261b247225 */ /* 0x002fc800078e0034 */
[----:B------:R-:W-:Y:S01]  /*48f0*/  IMAD.IADD R49, R3, 0x1, R37 ;  /* 0x0000000103317824 */ /* 0x000fe200078e0225 */
[----:B------:R-:W-:-:S05]  /*4900*/  IADD3 R43, P0, R34, R36, RZ ;  /* 0x00000024222b7210 */ /* 0x000fca0007f1e0ff */
[----:B------:R-:W-:Y:S01]  /*4910*/  IMAD.X R46, R49, 0x1, R33, P0 ;  /* 0x00000001312e7824 */ /* 0x000fe200000e0621 */
[----:B------:R-:W-:-:S04]  /*4920*/  LEA R42, P0, R43, UR10, 0x2 ;  /* 0x0000000a2b2a7c11 */ /* 0x000fc8000f8010ff */
[----:B------:R-:W-:Y:S01]  /*4930*/  LEA.HI.X R43, R43, UR11, R46, 0x2, P0 ;  /* 0x0000000b2b2b7c11 */ /* 0x000fe200080f142e */
[----:B--2---:R-:W-:Y:S01]  /*4940*/  FMUL R41, R44, UR22 ;  /* 0x000000162c297c20 */ /* 0x004fe20008400000 */
[----:B------:R-:W-:-:S03]  /*4950*/  MOV R48, R44 ;  /* 0x0000002c00307202 */ /* 0x000fc60000000f00 */
[----:B------:R-:W-:Y:S01]  /*4960*/  FFMA R47, R228, UR21, R41 ;  /* 0x00000015e42f7c23 */ /* 0x000fe20008000029 */
[----:B------:R-:W-:-:S04]  /*4970*/  IMAD.WIDE.U32 R40, R27, R38, R24 ;  /* 0x000000261b287225 */ /* 0x000fc800078e0018 */
[----:B------:R0:W-:Y:S01]  /*4980*/  @P4 STG.E desc[UR16][R30.64], R47 ;  /* 0x0000002f1e004986 */ /* 0x0001e2000c101910 */
[----:B------:R-:W-:Y:S01]  /*4990*/  IMAD.IADD R45, R3, 0x1, R41 ;  /* 0x00000001032d7824 */ /* 0x000fe200078e0229 */
[----:B------:R-:W-:Y:S06]  /*49a0*/  @!P1 BRA `(.L_x_26) ;  /* 0x0000000000049947 */ /* 0x000fec0003800000 */
[----:B------:R1:W5:Y:S02]  /*49b0*/  LDG.E.LTC128B R48, desc[UR16][R42.64] ;  /* 0x000000102a307981 */ /* 0x000364000c1e1920 */
.L_x_26:
[----:B------:R-:W-:Y:S05]  /*49c0*/  BSYNC B1 ;  /* 0x0000000000017941 */ /* 0x000fea0003800000 */
.L_x_25:
[----:B------:R-:W-:Y:S02]  /*49d0*/  IMAD.MOV.U32 R44, RZ, RZ, R40 ;  /* 0x000000ffff2c7224 */ /* 0x000fe400078e0028 */
[----:B-1---5:R-:W-:Y:S01]  /*49e0*/  FMUL R42, R48, UR22 ;  /* 0x00000016302a7c20 */ /* 0x022fe20008400000 */
[----:B------:R-:W-:Y:S01]  /*49f0*/  LEA R40, P4, R28, R30, 0x2 ;  /* 0x0000001e1c287211 */ /* 0x000fe200078810ff */
[----:B------:R-:W-:Y:S01]  /*4a00*/  BSSY B1, `(.L_x_27) ;  /* 0x0000010000017945 */ /* 0x000fe20003800000 */
[----:B------:R-:W-:Y:S01]  /*4a10*/  ISETP.GT.AND P0, PT, R2, 0x8, PT ;  /* 0x000000080200780c */ /* 0x000fe20003f04270 */
[----:B------:R-:W-:Y:S01]  /*4a20*/  FFMA R227, R227, UR21, R42 ;  /* 0x00000015e3e37c23 */ /* 0x000fe2000800002a */
[----:B------:R-:W-:Y:S01]  /*4a30*/  LEA.HI.X R41, R28, R31, R29, 0x2, P4 ;  /* 0x0000001f1c297211 */ /* 0x000fe200020f141d */
[----:B------:R-:W-:Y:S01]  /*4a40*/  IMAD.WIDE.U32 R44, R26, UR23, R44 ;  /* 0x000000171a2c7c25 */ /* 0x000fe2000f8e002c */
[----:B------:R-:W-:Y:S02]  /*4a50*/  ISETP.GT.AND P4, PT, R0, RZ, P0 ;  /* 0x000000ff0000720c */ /* 0x000fe40000784270 */
[----:B------:R-:W-:Y:S01]  /*4a60*/  IADD3 R46, P5, R24, R36, RZ ;  /* 0x00000024182e7210 */ /* 0x000fe20007fbe0ff */
[----:B------:R1:W-:Y:S01]  /*4a70*/  @P1 STG.E desc[UR16][R40.64], R227 ;  /* 0x000000e328001986 */ /* 0x0003e2000c101910 */
[----:B------:R-:W-:Y:S01]  /*4a80*/  VIADD R37, R45, UR6 ;  /* 0x000000062d257c36 */ /* 0x000fe20008000000 */
[----:B------:R-:W-:-:S02]  /*4a90*/  LEA R42, P6, R44, UR10, 0x2 ;  /* 0x0000000a2c2a7c11 */ /* 0x000fc4000f8c10ff */
[----:B0-----:R-:W-:Y:S02]  /*4aa0*/  IMAD.X R47, R25, 0x1, R49, P5 ;  /* 0x00000001192f7824 */ /* 0x001fe400028e0631 */
[----:B------:R-:W-:Y:S02]  /*4ab0*/  LEA.HI.X R43, R44, UR11, R37, 0x2, P6 ;  /* 0x0000000b2c2b7c11 */ /* 0x000fe4000b0f1425 */
[----:B------:R-:W-:Y:S01]  /*4ac0*/  MOV R37, R49 ;  /* 0x0000003100257202 */ /* 0x000fe20000000f00 */
[----:B------:R-:W-:Y:S01]  /*4ad0*/  IMAD.WIDE.U32 R46, R26, UR23, R46 ;  /* 0x000000171a2e7c25 */ /* 0x000fe2000f8e002e */
[----:B------:R-:W-:Y:S06]  /*4ae0*/  @!P4 BRA `(.L_x_28) ;  /* 0x000000000004c947 */ /* 0x000fec0003800000 */
[----:B------:R0:W5:Y:S02]  /*4af0*/  LDG.E.LTC128B R48, desc[UR16][R42.64+0x20] ;  /* 0x000020102a307981 */ /* 0x000164000c1e1920 */
.L_x_28:
[----:B------:R-:W-:Y:S05]  /*4b00*/  BSYNC B1 ;  /* 0x0000000000017941 */ /* 0x000fea0003800000 */
.L_x_27:
[----:B------:R-:W-:Y:S01]  /*4b10*/  ISETP.GT.AND P6, PT, R0, 0x1, P0 ;  /* 0x000000010000780c */ /* 0x000fe200007c4270 */
[----:B-----5:R-:W-:Y:S01]  /*4b20*/  FMUL R45, R48, UR22 ;  /* 0x00000016302d7c20 */ /* 0x020fe20008400000 */
[----:B------:R-:W-:Y:S01]  /*4b30*/  VIADD R47, R47, UR6 ;  /* 0x000000062f2f7c36 */ /* 0x000fe20008000000 */
[----:B------:R-:W-:Y:S01]  /*4b40*/  LEA R44, P1, R46, UR10, 0x2 ;  /* 0x0000000a2e2c7c11 */ /* 0x000fe2000f8210ff */
[----:B------:R-:W-:-:S04]  /*4b50*/  IMAD.WIDE.U32 R36, R38, 0x7, R36 ;  /* 0x0000000726247825 */ /* 0x000fc800078e0024 */
[----:B------:R-:W-:Y:S01]  /*4b60*/  FFMA R49, R226, UR21, R45 ;  /* 0x00000015e2317c23 */ /* 0x000fe2000800002d */
[----:B------:R-:W-:Y:S01]  /*4b70*/  BSSY B1, `(.L_x_29) ;  /* 0x000000b000017945 */ /* 0x000fe20003800000 */
[----:B------:R-:W-:Y:S01]  /*4b80*/  LEA.HI.X R45, R46, UR11, R47, 0x2, P1 ;  /* 0x0000000b2e2d7c11 */ /* 0x000fe200088f142f */
[----:B------:R-:W-:Y:S01]  /*4b90*/  IMAD R226, R39, 0x7, RZ ;  /* 0x0000000727e27824 */ /* 0x000fe200078e02ff */
[----:B------:R-:W-:Y:S01]  /*4ba0*/  IADD3 R47, P5, R34, R36, RZ ;  /* 0x00000024222f7210 */ /* 0x000fe20007fbe0ff */
[----:B------:R2:W-:Y:S01]  /*4bb0*/  @P4 STG.E desc[UR16][R30.64+0x20], R49 ;  /* 0x000020311e004986 */ /* 0x0005e2000c101910 */
[----:B------:R-:W-:Y:S01]  /*4bc0*/  ISETP.GT.AND P1, PT, R0, 0x8, P2 ;  /* 0x000000080000780c */ /* 0x000fe20001724270 */
[----:B------:R-:W-:Y:S01]  /*4bd0*/  IMAD.IADD R51, R37, 0x1, R226 ;  /* 0x0000000125337824 */ /* 0x000fe200078e02e2 */
[----:B------:R-:W-:-:S03]  /*4be0*/  LEA R46, P4, R47, UR10, 0x2 ;  /* 0x0000000a2f2e7c11 */ /* 0x000fc6000f8810ff */
[----:B------:R-:W-:Y:S01]  /*4bf0*/  IMAD.X R54, R51, 0x1, R33, P5 ;  /* 0x0000000133367824 */ /* 0x000fe200028e0621 */
[----:B------:R-:W-:Y:S09]  /*4c00*/  @!P6 BRA `(.L_x_30) ;  /* 0x000000000004e947 */ /* 0x000ff20003800000 */
[----:B------:R3:W5:Y:S02]  /*4c10*/  LDG.E.LTC128B R48, desc[UR16][R44.64+0x20] ;  /* 0x000020102c307981 */ /* 0x000764000c1e1920 */
.L_x_30:
[----:B------:R-:W-:Y:S05]  /*4c20*/  BSYNC B1 ;  /* 0x0000000000017941 */ /* 0x000fea0003800000 */
.L_x_29:
[----:B-----5:R-:W-:Y:S01]  /*4c30*/  FMUL R50, R48, UR22 ;  /* 0x0000001630327c20 */ /* 0x020fe20008400000 */
[----:B------:R-:W-:Y:S02]  /*4c40*/  MOV R64, R48 ;  /* 0x0000003000407202 */ /* 0x000fe40000000f00 */
[----:B------:R-:W-:Y:S01]  /*4c50*/  LEA.HI.X R47, R47, UR11, R54, 0x2, P4 ;  /* 0x0000000b2f2f7c11 */ /* 0x000fe2000a0f1436 */
[----:B------:R-:W-:-:S05]  /*4c60*/  FFMA R225, R225, UR21, R50 ;  /* 0x00000015e1e17c23 */ /* 0x000fca0008000032 */
[----:B------:R-:W-:Y:S04]  /*4c70*/  @P6 STG.E desc[UR16][R40.64+0x20], R225 ;  /* 0x000020e128006986 */ /* 0x000fe8000c101910 */
[----:B------:R4:W3:Y:S01]  /*4c80*/  @P1 LDG.E.LTC128B R64, desc[UR16][R46.64] ;  /* 0x000000102e401981 */ /* 0x0008e2000c1e1920 */
[----:B------:R-:W-:Y:S01]  /*4c90*/  IADD3 R50, P4, R36, R38, RZ ;  /* 0x0000002624327210 */ /* 0x000fe20007f9e0ff */
[----:B--2---:R-:W-:-:S03]  /*4ca0*/  IMAD.WIDE.U32 R48, R28, 0x1c, R40 ;  /* 0x0000001c1c307825 */ /* 0x004fc600078e0028 */
[----:B------:R-:W-:Y:S01]  /*4cb0*/  IADD3 R37, P5, R50, R34, RZ ;  /* 0x0000002232257210 */ /* 0x000fe20007fbe0ff */
[----:B------:R-:W-:Y:S01]  /*4cc0*/  IMAD.X R51, R51, 0x1, R39, P4 ;  /* 0x0000000133337824 */ /* 0x000fe200020e0627 */
[----:B------:R-:W-:Y:S01]  /*4cd0*/  ISETP.GT.AND P4, PT, R0, 0x9, P2 ;  /* 0x000000090000780c */ /* 0x000fe20001784270 */
[----:B------:R-:W-:Y:S02]  /*4ce0*/  IMAD R57, R29, 0x1c, RZ ;  /* 0x0000001c1d397824 */ /* 0x000fe400078e02ff */
[----:B------:R-:W-:Y:S01]  /*4cf0*/  IMAD.X R54, R51, 0x1, R33, P5 ;  /* 0x0000000133367824 */ /* 0x000fe200028e0621 */
[----:B------:R-:W-:Y:S01]  /*4d00*/  LEA R36, P5, R37, UR10, 0x2 ;  /* 0x0000000a25247c11 */ /* 0x000fe2000f8a10ff */
[----:B----4-:R-:W-:Y:S01]  /*4d10*/  IMAD.IADD R47, R49, 0x1, R57 ;  /* 0x00000001312f7824 */ /* 0x010fe200078e0239 */
[----:B------:R-:W-:Y:S02]  /*4d20*/  MOV R46, R48 ;  /* 0x00000030002e7202 */ /* 0x000fe40000000f00 */
[----:B------:R-:W-:Y:S01]  /*4d30*/  LEA.HI.X R37, R37, UR11, R54, 0x2, P5 ;  /* 0x0000000b25257c11 */ /* 0x000fe2000a8f1436 */
[----:B---3--:R-:W-:-:S04]  /*4d40*/  FMUL R55, R64, UR22 ;  /* 0x0000001640377c20 */ /* 0x008fc80008400000 */
[----:B------:R-:W-:-:S05]  /*4d50*/  FFMA R61, R224, UR21, R55 ;  /* 0x00000015e03d7c23 */ /* 0x000fca0008000037 */
[----:B------:R2:W-:Y:S04]  /*4d60*/  @P1 STG.E desc[UR16][R46.64], R61 ;  /* 0x0000003d2e001986 */ /* 0x0005e8000c101910 */
[----:B------:R3:W4:Y:S01]  /*4d70*/  @P4 LDG.E.LTC128B R64, desc[UR16][R36.64] ;  /* 0x0000001024404981 */ /* 0x000722000c1e1920 */
[----:B------:R-:W-:Y:S01]  /*4d80*/  IMAD.WIDE.U32 R52, R38, 0x7, R52 ;  /* 0x0000000726347825 */ /* 0x000fe200078e0034 */
[----:B------:R-:W-:Y:S01]  /*4d90*/  ISETP.GT.AND P6, PT, R0, 0x8, P0 ;  /* 0x000000080000780c */ /* 0x000fe200007c4270 */
[----:B------:R-:W-:Y:S02]  /*4da0*/  BSSY B1, `(.L_x_31) ;  /* 0x0000019000017945 */ /* 0x000fe40003800000 */
[----:B------:R-:W-:Y:S01]  /*4db0*/  IMAD.IADD R53, R226, 0x1, R53 ;  /* 0x00000001e2357824 */ /* 0x000fe200078e0235 */
[-C--:B------:R-:W-:Y:S01]  /*4dc0*/  IADD3 R54, P1, R52, R38.reuse, RZ ;  /* 0x0000002634367210 */ /* 0x080fe20007f3e0ff */
[----:B---3--:R-:W-:-:S04]  /*4dd0*/  IMAD.WIDE.U32 R36, R27, R38, R52 ;  /* 0x000000261b247225 */ /* 0x008fc800078e0034 */
[----:B------:R-:W-:Y:S01]  /*4de0*/  IMAD.X R55, R53, 0x1, R39, P1 ;  /* 0x0000000135377824 */ /* 0x000fe200008e0627 */
[----:B------:R-:W-:Y:S01]  /*4df0*/  IADD3 R56, P1, R24, R36, RZ ;  /* 0x0000002418387210 */ /* 0x000fe20007f3e0ff */
[C---:B------:R-:W-:Y:S01]  /*4e00*/  IMAD.SHL.U32 R36, R28.reuse, 0x20, RZ ;  /* 0x000000201c247824 */ /* 0x040fe200078e00ff */
[----:B------:R-:W-:Y:S01]  /*4e10*/  SHF.L.U64.HI R28, R28, 0x5, R29 ;  /* 0x000000051c1c7819 */ /* 0x000fe2000001021d */
[----:B------:R-:W-:Y:S01]  /*4e20*/  IMAD.WIDE.U32 R58, R27, R38, R54 ;  /* 0x000000261b3a7225 */ /* 0x000fe200078e0036 */
[----:B------:R-:W-:Y:S02]  /*4e30*/  IADD3.X R57, R25, R3, R37, P1, !PT ;  /* 0x0000000319397210 */ /* 0x000fe40000ffe425 */
[----:B------:R-:W-:Y:S02]  /*4e40*/  IADD3 R60, P1, R36, R40, RZ ;  /* 0x00000028243c7210 */ /* 0x000fe40007f3e0ff */
[----:B------:R-:W-:Y:S01]  /*4e50*/  IADD3 R58, P5, R24, R58, RZ ;  /* 0x0000003a183a7210 */ /* 0x000fe20007fbe0ff */
[----:B------:R-:W-:Y:S01]  /*4e60*/  IMAD.WIDE.U32 R56, R26, UR23, R56 ;  /* 0x000000171a387c25 */ /* 0x000fe2000f8e0038 */
[----:B--2---:R-:W-:-:S02]  /*4e70*/  IADD3.X R61, R28, R41, RZ, P1, !PT ;  /* 0x000000291c3d7210 */ /* 0x004fc40000ffe4ff */
[----:B------:R-:W-:Y:S01]  /*4e80*/  IADD3.X R59, R25, R3, R59, P5, !PT ;  /* 0x00000003193b7210 */ /* 0x000fe20002ffe43b */
[----:B------:R-:W-:Y:S02]  /*4e90*/  VIADD R29, R57, UR6 ;  /* 0x00000006391d7c36 */ /* 0x000fe40008000000 */
[----:B------:R-:W-:-:S04]  /*4ea0*/  IMAD.WIDE.U32 R58, R26, UR23, R58 ;  /* 0x000000171a3a7c25 */ /* 0x000fc8000f8e003a */
[----:B------:R-:W-:Y:S02]  /*4eb0*/  VIADD R37, R59, UR6 ;  /* 0x000000063b257c36 */ /* 0x000fe40008000000 */
[----:B----4-:R-:W-:-:S04]  /*4ec0*/  FMUL R62, R64, UR22 ;  /* 0x00000016403e7c20 */ /* 0x010fc80008400000 */
[----:B------:R-:W-:Y:S01]  /*4ed0*/  FFMA R223, R223, UR21, R62 ;  /* 0x00000015dfdf7c23 */ /* 0x000fe2000800003e */
[----:B------:R-:W-:-:S04]  /*4ee0*/  LEA R62, P1, R56, UR10, 0x2 ;  /* 0x0000000a383e7c11 */ /* 0x000fc8000f8210ff */
[----:B------:R2:W-:Y:S01]  /*4ef0*/  @P4 STG.E desc[UR16][R60.64], R223 ;  /* 0x000000df3c004986 */ /* 0x0005e2000c101910 */
[----:B------:R-:W-:Y:S01]  /*4f00*/  LEA.HI.X R63, R56, UR11, R29, 0x2, P1 ;  /* 0x0000000b383f7c11 */ /* 0x000fe200088f141d */
[----:B------:R-:W-:Y:S07]  /*4f10*/  @!P6 BRA `(.L_x_32) ;  /* 0x000000000004e947 */ /* 0x000fee0003800000 */
[----:B------:R3:W5:Y:S02]  /*4f20*/  LDG.E.LTC128B R64, desc[UR16][R62.64+0x20] ;  /* 0x000020103e407981 */ /* 0x000764000c1e1920 */
.L_x_32:
[----:B------:R-:W-:Y:S05]  /*4f30*/  BSYNC B1 ;  /* 0x0000000000017941 */ /* 0x000fea0003800000 */
.L_x_31:
[----:B------:R-:W-:Y:S01]  /*4f40*/  LEA R56, P4, R58, UR10, 0x2 ;  /* 0x0000000a3a387c11 */ /* 0x000fe2000f8810ff */
[----:B-----5:R-:W-:Y:S01]  /*4f50*/  FMUL R29, R64, UR22 ;  /* 0x00000016401d7c20 */ /* 0x020fe20008400000 */
[----:B------:R-:W-:Y:S01]  /*4f60*/  IMAD.WIDE.U32 R50, R38, 0x7, R50 ;  /* 0x0000000726327825 */ /* 0x000fe200078e0032 */
[----:B------:R-:W-:Y:S01]  /*4f70*/  BSSY B1, `(.L_x_33) ;  /* 0x000000f000017945 */ /* 0x000fe20003800000 */
[----:B------:R-:W-:Y:S02]  /*4f80*/  LEA.HI.X R57, R58, UR11, R37, 0x2, P4 ;  /* 0x0000000b3a397c11 */ /* 0x000fe4000a0f1425 */
[----:B------:R-:W-:Y:S01]  /*4f90*/  FFMA R65, R222, UR21, R29 ;  /* 0x00000015de417c23 */ /* 0x000fe2000800001d */
[----:B------:R-:W-:Y:S01]  /*4fa0*/  ISETP.GT.AND P4, PT, R0, 0x9, P0 ;  /* 0x000000090000780c */ /* 0x000fe20000784270 */
[----:B------:R-:W-:Y:S01]  /*4fb0*/  IMAD.IADD R69, R226, 0x1, R51 ;  /* 0x00000001e2457824 */ /* 0x000fe200078e0233 */
[----:B------:R-:W-:Y:S01]  /*4fc0*/  IADD3 R37, P5, R34, R50, RZ ;  /* 0x0000003222257210 */ /* 0x000fe20007fbe0ff */
[----:B------:R-:W-:Y:S01]  /*4fd0*/  IMAD.WIDE.U32 R58, R38, 0x7, R52 ;  /* 0x00000007263a7825 */ /* 0x000fe200078e0034 */
[----:B------:R4:W-:Y:S01]  /*4fe0*/  @P6 STG.E desc[UR16][R46.64+0x20], R65 ;  /* 0x000020412e006986 */ /* 0x0009e2000c101910 */
[----:B------:R-:W-:-:S02]  /*4ff0*/  IADD3 R48, P1, R36, R48, RZ ;  /* 0x0000003024307210 */ /* 0x000fc40007f3e0ff */
[----:B------:R-:W-:Y:S01]  /*5000*/  IADD3.X R68, R69, R33, RZ, P5, !PT ;  /* 0x0000002145447210 */ /* 0x000fe20002ffe4ff */
[----:B------:R-:W-:Y:S01]  /*5010*/  IMAD.MOV.U32 R29, RZ, RZ, R64 ;  /* 0x000000ffff1d7224 */ /* 0x000fe200078e0040 */
[----:B------:R-:W-:Y:S02]  /*5020*/  IADD3 R52, P6, R58, R38, RZ ;  /* 0x000000263a347210 */ /* 0x000fe40007fde0ff */
[----:B------:R-:W-:Y:S02]  /*5030*/  LEA R66, P5, R37, UR10, 0x2 ;  /* 0x0000000a25427c11 */ /* 0x000fe4000f8a10ff */
[----:B------:R-:W-:Y:S11]  /*5040*/  @!P4 BRA `(.L_x_34) ;  /* 0x000000000004c947 */ /* 0x000ff60003800000 */
[----:B------:R0:W5:Y:S02]  /*5050*/  LDG.E.LTC128B R29, desc[UR16][R56.64+0x20] ;  /* 0x00002010381d7981 */ /* 0x000164000c1e1920 */
.L_x_34:
[----:B------:R-:W-:Y:S05]  /*5060*/  BSYNC B1 ;  /* 0x0000000000017941 */ /* 0x000fea0003800000 */
.L_x_33:
[----:B-----5:R-:W-:Y:S01]  /*5070*/  FMUL R64, R29, UR22 ;  /* 0x000000161d407c20 */ /* 0x020fe20008400000 */
[----:B------:R-:W-:Y:S01]  /*5080*/  LEA.HI.X R67, R37, UR11, R68, 0x2, P5 ;  /* 0x0000000b25437c11 */ /* 0x000fe2000a8f1444 */
[----:B------:R-:W-:Y:S01]  /*5090*/  IMAD.WIDE.U32 R54, R38, 0x7, R54 ;  /* 0x0000000726367825 */ /* 0x000fe200078e0036 */
[----:B------:R-:W-:-:S03]  /*50a0*/  IADD3 R58, P5, R50, R38, RZ ;  /* 0x00000026323a7210 */ /* 0x000fc60007fbe0ff */
[----:B------:R-:W-:Y:S01]  /*50b0*/  FFMA R221, R221, UR21, R64 ;  /* 0x00000015dddd7c23 */ /* 0x000fe20008000040 */
[----:B------:R-:W-:Y:S01]  /*50c0*/  IADD3.X R53, R39, R226, R59, P6, !PT ;  /* 0x000000e227357210 */ /* 0x000fe200037fe43b */
[----:B------:R-:W-:Y:S01]  /*50d0*/  BSSY B1, `(.L_x_35) ;  /* 0x000000c000017945 */ /* 0x000fe20003800000 */
[-C--:B------:R-:W-:Y:S01]  /*50e0*/  IADD3 R64, P6, R54, R38.reuse, RZ ;  /* 0x0000002636407210 */ /* 0x080fe20007fde0ff */
[----:B------:R-:W-:Y:S01]  /*50f0*/  IMAD.X R59, R69, 0x1, R39, P5 ;  /* 0x00000001453b7824 */ /* 0x000fe200028e0627 */
[----:B------:R0:W-:Y:S01]  /*5100*/  @P4 STG.E desc[UR16][R60.64+0x20], R221 ;  /* 0x000020dd3c004986 */ /* 0x0001e2000c101910 */
[----:B------:R-:W-:Y:S01]  /*5110*/  ISETP.GT.AND P4, PT, R0, 0x10, P2 ;  /* 0x000000100000780c */ /* 0x000fe20001784270 */
[----:B------:R-:W-:Y:S01]  /*5120*/  IMAD.WIDE.U32 R50, R27, R38, R52 ;  /* 0x000000261b327225 */ /* 0x000fe200078e0034 */
[----:B------:R-:W-:-:S05]  /*5130*/  IADD3 R68, P5, R58, R34, RZ ;  /* 0x000000223a447210 */ /* 0x000fca0007fbe0ff */
[----:B------:R-:W-:Y:S01]  /*5140*/  IMAD.X R69, R59, 0x1, R33, P5 ;  /* 0x000000013b457824 */ /* 0x000fe200028e0621 */
[----:B------:R-:W-:-:S04]  /*5150*/  IADD3 R50, P5, R24, R50, RZ ;  /* 0x0000003218327210 */ /* 0x000fc80007fbe0ff */
[----:B------:R-:W-:Y:S01]  /*5160*/  IADD3.X R51, R25, R3, R51, P5, !PT ;  /* 0x0000000319337210 */ /* 0x000fe20002ffe433 */
[----:B0-----:R-:W-:Y:S08]  /*5170*/  @!P4 BRA `(.L_x_36) ;  /* 0x000000000004c947 */ /* 0x001ff00003800000 */
[----:B------:R0:W5:Y:S02]  /*5180*/  LDG.E.LTC128B R29, desc[UR16][R66.64] ;  /* 0x00000010421d7981 */ /* 0x000164000c1e1920 */
.L_x_36:
[----:B------:R-:W-:Y:S05]  /*5190*/  BSYNC B1 ;  /* 0x0000000000017941 */ /* 0x000fea0003800000 */
.L_x_35:
[----:B-----5:R-:W-:Y:S01]  /*51a0*/  FMUL R37, R29, UR22 ;  /* 0x000000161d257c20 */ /* 0x020fe20008400000 */
[----:B------:R-:W-:Y:S01]  /*51b0*/  IADD3.X R49, R28, R47, RZ, P1, !PT ;  /* 0x0000002f1c317210 */ /* 0x000fe20000ffe4ff */
[----:B------:R-:W-:Y:S01]  /*51c0*/  BSSY B1, `(.L_x_37) ;  /* 0x000000c000017945 */ /* 0x000fe20003800000 */
[----:B0-----:R-:W-:Y:S01]  /*51d0*/  LEA R66, P5, R68, UR10, 0x2 ;  /* 0x0000000a44427c11 */ /* 0x001fe2000f8a10ff */
[----:B------:R-:W-:Y:S01]  /*51e0*/  FFMA R37, R220, UR21, R37 ;  /* 0x00000015dc257c23 */ /* 0x000fe20008000025 */
[----:B----4-:R-:W-:Y:S01]  /*51f0*/  IADD3.X R65, R39, R226, R55, P6, !PT ;  /* 0x000000e227417210 */ /* 0x010fe200037fe437 */
[----:B------:R-:W-:Y:S01]  /*5200*/  IMAD.WIDE.U32 R70, R26, UR23, R50 ;  /* 0x000000171a467c25 */ /* 0x000fe2000f8e0032 */
[----:B------:R-:W-:Y:S02]  /*5210*/  LEA.HI.X R67, R68, UR11, R69, 0x2, P5 ;  /* 0x0000000b44437c11 */ /* 0x000fe4000a8f1445 */
[----:B------:R0:W-:Y:S01]  /*5220*/  @P4 STG.E desc[UR16][R48.64], R37 ;  /* 0x0000002530004986 */ /* 0x0001e2000c101910 */
[----:B------:R-:W-:Y:S01]  /*5230*/  ISETP.GT.AND P5, PT, R0, 0x11, P2 ;  /* 0x000000110000780c */ /* 0x000fe200017a4270 */
[----:B------:R-:W-:Y:S01]  /*5240*/  IMAD.WIDE.U32 R68, R27, R38, R64 ;  /* 0x000000261b447225 */ /* 0x000fe200078e0040 */
[----:B------:R-:W-:-:S11]  /*5250*/  IADD3 R54, P1, R36, R60, RZ ;  /* 0x0000003c24367210 */ /* 0x000fd60007f3e0ff */
[----:B0-----:R-:W-:Y:S05]  /*5260*/  @!P5 BRA `(.L_x_38) ;  /* 0x000000000004d947 */ /* 0x001fea0003800000 */
[----:B------:R0:W5:Y:S02]  /*5270*/  LDG.E.LTC128B R29, desc[UR16][R66.64] ;  /* 0x00000010421d7981 */ /* 0x000164000c1e1920 */
.L_x_38:
[----:B------:R-:W-:Y:S05]  /*5280*/  BSYNC B1 ;  /* 0x0000000000017941 */ /* 0x000fea0003800000 */
.L_x_37:
[----:B0----5:R-:W-:Y:S01]  /*5290*/  FMUL R66, R29, UR22 ;  /* 0x000000161d427c20 */ /* 0x021fe20008400000 */
[----:B------:R-:W-:Y:S01]  /*52a0*/  IMAD.X R55, R28, 0x1, R61, P1 ;  /* 0x000000011c377824 */ /* 0x000fe200008e063d */
[----:B------:R-:W-:Y:S01]  /*52b0*/  IADD3 R68, P1, R24, R68, RZ ;  /* 0x0000004418447210 */ /* 0x000fe20007f3e0ff */
[----:B------:R-:W-:Y:S02]  /*52c0*/  VIADD R37, R71, UR6 ;  /* 0x0000000647257c36 */ /* 0x000fe40008000000 */
[----:B------:R-:W-:Y:S01]  /*52d0*/  FFMA R219, R219, UR21, R66 ;  /* 0x00000015dbdb7c23 */ /* 0x000fe20008000042 */
[----:B------:R-:W-:Y:S01]  /*52e0*/  LEA R50, P4, R70, UR10, 0x2 ;  /* 0x0000000a46327c11 */ /* 0x000fe2000f8810ff */
[----:B------:R-:W-:Y:S01]  /*52f0*/  BSSY B1, `(.L_x_39) ;  /* 0x0000008000017945 */ /* 0x000fe20003800000 */
[----:B------:R-:W-:Y:S02]  /*5300*/  IADD3.X R69, R25, R3, R69, P1, !PT ;  /* 0x0000000319457210 */ /* 0x000fe40000ffe445 */
[----:B------:R0:W-:Y:S01]  /*5310*/  @P5 STG.E desc[UR16][R54.64], R219 ;  /* 0x000000db36005986 */ /* 0x0001e2000c101910 */
[----:B------:R-:W-:-:S02]  /*5320*/  ISETP.GT.AND P1, PT, R0, 0x10, P0 ;  /* 0x000000100000780c */ /* 0x000fc40000724270 */
[----:B------:R-:W-:Y:S01]  /*5330*/  LEA.HI.X R51, R70, UR11, R37, 0x2, P4 ;  /* 0x0000000b46337c11 */ /* 0x000fe2000a0f1425 */
[----:B------:R-:W-:-:S10]  /*5340*/  IMAD.WIDE.U32 R68, R26, UR23, R68 ;  /* 0x000000171a447c25 */ /* 0x000fd4000f8e0044 */
[----:B0-----:R-:W-:Y:S05]  /*5350*/  @!P1 BRA `(.L_x_40) ;  /* 0x0000000000049947 */ /* 0x001fea0003800000 */
[----:B------:R0:W5:Y:S02]  /*5360*/  LDG.E.LTC128B R29, desc[UR16][R50.64+0x20] ;  /* 0x00002010321d7981 */ /* 0x000164000c1e1920 */
.L_x_40:
[----:B------:R-:W-:Y:S05]  /*5370*/  BSYNC B1 ;  /* 0x0000000000017941 */ /* 0x000fea0003800000 */
.L_x_39:
[----:B-----5:R-:W-:Y:S01]  /*5380*/  FMUL R37, R29, UR22 ;  /* 0x000000161d257c20 */ /* 0x020fe20008400000 */
[----:B------:R-:W-:Y:S01]  /*5390*/  IMAD.WIDE.U32 R66, R38, 0x7, R58 ;  /* 0x0000000726427825 */ /* 0x000fe200078e003a */
[----:B------:R-:W-:Y:S01]  /*53a0*/  ISETP.GT.AND P5, PT, R0, 0x11, P0 ;  /* 0x000000110000780c */ /* 0x000fe200007a4270 */
[----:B------:R-:W-:Y:S01]  /*53b0*/  BSSY B1, `(.L_x_41) ;  /* 0x000000a000017945 */ /* 0x000fe20003800000 */
[----:B------:R-:W-:Y:S01]  /*53c0*/  LEA R58, P6, R68, UR10, 0x2 ;  /* 0x0000000a443a7c11 */ /* 0x000fe2000f8c10ff */
[----:B------:R-:W-:Y:S02]  /*53d0*/  VIADD R59, R69, UR6 ;  /* 0x00000006453b7c36 */ /* 0x000fe40008000000 */
[----:B------:R-:W-:Y:S01]  /*53e0*/  FFMA R69, R218, UR21, R37 ;  /* 0x00000015da457c23 */ /* 0x000fe20008000025 */
[----:B------:R-:W-:Y:S02]  /*53f0*/  IADD3 R37, P4, R34, R66, RZ ;  /* 0x0000004222257210 */ /* 0x000fe40007f9e0ff */
[----:B------:R-:W-:-:S02]  /*5400*/  IADD3 R74, R226, R67, RZ ;  /* 0x00000043e24a7210 */ /* 0x000fc40007ffe0ff */
[----:B------:R4:W-:Y:S01]  /*5410*/  @P1 STG.E desc[UR16][R48.64+0x20], R69 ;  /* 0x0000204530001986 */ /* 0x0009e2000c101910 */
[----:B------:R-:W-:Y:S02]  /*5420*/  LEA.HI.X R59, R68, UR11, R59, 0x2, P6 ;  /* 0x0000000b443b7c11 */ /* 0x000fe4000b0f143b */
[----:B------:R-:W-:Y:S06]  /*5430*/  @!P5 BRA `(.L_x_42) ;  /* 0x000000000004d947 */ /* 0x000fec0003800000 */
[----:B------:R0:W5:Y:S02]  /*5440*/  LDG.E.LTC128B R29, desc[UR16][R58.64+0x20] ;  /* 0x000020103a1d7981 */ /* 0x000164000c1e1920 */
.L_x_42:
[----:B------:R-:W-:Y:S05]  /*5450*/  BSYNC B1 ;  /* 0x0000000000017941 */ /* 0x000fea0003800000 */
.L_x_41:
[----:B-----5:R-:W-:Y:S01]  /*5460*/  FMUL R68, R29, UR22 ;  /* 0x000000161d447c20 */ /* 0x020fe20008400000 */
[----:B------:R-:W-:Y:S01]  /*5470*/  ISETP.GT.AND P1, PT, R0, 0x18, P2 ;  /* 0x000000180000780c */ /* 0x000fe20001724270 */
[----:B------:R-:W-:Y:S01]  /*5480*/  IMAD.X R70, R74, 0x1, R33, P4 ;  /* 0x000000014a467824 */ /* 0x000fe200020e0621 */
[----:B------:R-:W-:Y:S01]  /*5490*/  BSSY B1, `(.L_x_43) ;  /* 0x0000009000017945 */ /* 0x000fe20003800000 */
[----:B------:R-:W-:Y:S01]  /*54a0*/  FFMA R217, R217, UR21, R68 ;  /* 0x00000015d9d97c23 */ /* 0x000fe20008000044 */
[----:B------:R-:W-:Y:S01]  /*54b0*/  LEA R68, P4, R37, UR10, 0x2 ;  /* 0x0000000a25447c11 */ /* 0x000fe2000f8810ff */
[----:B------:R-:W-:-:S03]  /*54c0*/  IMAD.WIDE.U32 R64, R38, 0x7, R64 ;  /* 0x0000000726407825 */ /* 0x000fc600078e0040 */
[----:B------:R0:W-:Y:S01]  /*54d0*/  @P5 STG.E desc[UR16][R54.64+0x20], R217 ;  /* 0x000020d936005986 */ /* 0x0001e2000c101910 */
[----:B----4-:R-:W-:Y:S01]  /*54e0*/  LEA.HI.X R69, R37, UR11, R70, 0x2, P4 ;  /* 0x0000000b25457c11 */ /* 0x010fe2000a0f1446 */
[----:B------:R-:W-:-:S03]  /*54f0*/  IMAD.WIDE.U32 R70, R38, 0x7, R52 ;  /* 0x0000000726467825 */ /* 0x000fc600078e0034 */
[----:B------:R-:W-:Y:S05]  /*5500*/  @!P1 BRA `(.L_x_44) ;  /* 0x0000000000049947 */ /* 0x000fea0003800000 */
[----:B------:R4:W5:Y:S02]  /*5510*/  LDG.E.LTC128B R29, desc[UR16][R68.64] ;  /* 0x00000010441d7981 */ /* 0x000964000c1e1920 */
.L_x_44:
[----:B------:R-:W-:Y:S05]  /*5520*/  BSYNC B1 ;  /* 0x0000000000017941 */ /* 0x000fea0003800000 */
.L_x_43:
[----:B------:R-:W-:Y:S01]  /*5530*/  IADD3 R52, P4, R36, R48, RZ ;  /* 0x0000003024347210 */ /* 0x000fe20007f9e0ff */
[----:B-----5:R-:W-:Y:S01]  /*5540*/  FMUL R37, R29, UR22 ;  /* 0x000000161d257c20 */ /* 0x020fe20008400000 */
[-C--:B------:R-:W-:Y:S01]  /*5550*/  IADD3 R70, P5, R70, R38.reuse, RZ ;  /* 0x0000002646467210 */ /* 0x080fe20007fbe0ff */
[----:B------:R-:W-:Y:S01]  /*5560*/  BSSY B1, `(.L_x_45) ;  /* 0x0000014000017945 */ /* 0x000fe20003800000 */
[----:B------:R-:W-:Y:S01]  /*5570*/  IADD3 R72, P6, R64, R38, RZ ;  /* 0x0000002640487210 */ /* 0x000fe20007fde0ff */
[----:B------:R-:W-:Y:S01]  /*5580*/  IMAD.X R53, R28, 0x1, R49, P4 ;  /* 0x000000011c357824 */ /* 0x000fe200020e0631 */
[----:B------:R-:W-:Y:S01]  /*5590*/  IADD3.X R71, R39, R226, R71, P5, !PT ;  /* 0x000000e227477210 */ /* 0x000fe20002ffe447 */
[----:B------:R-:W-:Y:S01]  /*55a0*/  FFMA R81, R216, UR21, R37 ;  /* 0x00000015d8517c23 */ /* 0x000fe20008000025 */
[-C--:B------:R-:W-:Y:S02]  /*55b0*/  IADD3 R64, P4, R66, R38.reuse, RZ ;  /* 0x0000002642407210 */ /* 0x080fe40007f9e0ff */
[----:B------:R-:W-:Y:S01]  /*55c0*/  ISETP.GT.AND P5, PT, R0, 0x19, P2 ;  /* 0x000000190000780c */ /* 0x000fe200017a4270 */
[----:B----4-:R-:W-:Y:S01]  /*55d0*/  IMAD.WIDE.U32 R68, R27, R38, R70 ;  /* 0x000000261b447225 */ /* 0x010fe200078e0046 */
[----:B------:R-:W-:Y:S01]  /*55e0*/  IADD3.X R73, R39, R226, R65, P6, !PT ;  /* 0x000000e227497210 */ /* 0x000fe200037fe441 */
[----:B------:R4:W-:Y:S01]  /*55f0*/  @P1 STG.E desc[UR16][R52.64], R81 ;  /* 0x0000005134001986 */ /* 0x0009e2000c101910 */
[----:B------:R-:W-:Y:S01]  /*5600*/  IADD3 R37, P6, R64, R34, RZ ;  /* 0x0000002240257210 */ /* 0x000fe20007fde0ff */
[----:B------:R-:W-:Y:S01]  /*5610*/  IMAD.X R65, R74, 0x1, R39, P4 ;  /* 0x000000014a417824 */ /* 0x000fe200020e0627 */
[----:B------:R-:W-:Y:S01]  /*5620*/  IADD3 R74, P1, R24, R68, RZ ;  /* 0x00000044184a7210 */ /* 0x000fe20007f3e0ff */
[----:B------:R-:W-:-:S03]  /*5630*/  IMAD.WIDE.U32 R76, R27, R38, R72 ;  /* 0x000000261b4c7225 */ /* 0x000fc600078e0048 */
[----:B------:R-:W-:Y:S02]  /*5640*/  IADD3.X R80, R65, R33, RZ, P6, !PT ;  /* 0x0000002141507210 */ /* 0x000fe400037fe4ff */
[C---:B------:R-:W-:Y:S02]  /*5650*/  LEA R78, P6, R37.reuse, UR10, 0x2 ;  /* 0x0000000a254e7c11 */ /* 0x040fe4000f8c10ff */
[----:B------:R-:W-:Y:S02]  /*5660*/  IADD3 R66, P4, R24, R76, RZ ;  /* 0x0000004c18427210 */ /* 0x000fe40007f9e0ff */
[----:B------:R-:W-:Y:S01]  /*5670*/  LEA.HI.X R79, R37, UR11, R80, 0x2, P6 ;  /* 0x0000000b254f7c11 */ /* 0x000fe2000b0f1450 */
[----:B----4-:R-:W-:Y:S10]  /*5680*/  @!P5 BRA `(.L_x_46) ;  /* 0x000000000004d947 */ /* 0x010ff40003800000 */
[----:B------:R4:W5:Y:S02]  /*5690*/  LDG.E.LTC128B R29, desc[UR16][R78.64] ;  /* 0x000000104e1d7981 */ /* 0x000964000c1e1920 */
.L_x_46:
[----:B------:R-:W-:Y:S05]  /*56a0*/  BSYNC B1 ;  /* 0x0000000000017941 */ /* 0x000fea0003800000 */
.L_x_45:
[----:B-----5:R-:W-:Y:S01]  /*56b0*/  FMUL R68, R29, UR22 ;  /* 0x000000161d447c20 */ /* 0x020fe20008400000 */
[CC--:B------:R-:W-:Y:S01]  /*56c0*/  IADD3.X R67, R25.reuse, R3.reuse, R77, P4, !PT ;  /* 0x0000000319437210 */ /* 0x0c0fe200027fe44d */
[----:B----4-:R-:W-:Y:S01]  /*56d0*/  IMAD.WIDE.U32 R78, R38, 0x7, R64 ;  /* 0x00000007264e7825 */ /* 0x010fe200078e0040 */
[----:B------:R-:W-:-:S03]  /*56e0*/  IADD3.X R75, R25, R3, R69, P1, !PT ;  /* 0x00000003194b7210 */ /* 0x000fc60000ffe445 */
[----:B------:R-:W-:Y:S01]  /*56f0*/  FFMA R215, R215, UR21, R68 ;  /* 0x00000015d7d77c23 */ /* 0x000fe20008000044 */
[----:B------:R-:W-:Y:S01]  /*5700*/  IADD3 R68, P4, R36, R54, RZ ;  /* 0x0000003624447210 */ /* 0x000fe20007f9e0ff */
[----:B------:R-:W-:Y:S01]  /*5710*/  BSSY B1, `(.L_x_47) ;  /* 0x000000e000017945 */ /* 0x000fe20003800000 */
[----:B------:R-:W-:Y:S01]  /*5720*/  ISETP.GT.AND P1, PT, R0, 0x18, P0 ;  /* 0x000000180000780c */ /* 0x000fe20000724270 */
[----:B------:R-:W-:Y:S01]  /*5730*/  IMAD.WIDE.U32 R76, R26, UR23, R74 ;  /* 0x000000171a4c7c25 */ /* 0x000fe2000f8e004a */
[----:B------:R-:W-:-:S03]  /*5740*/  IADD3 R80, R226, R79, RZ ;  /* 0x0000004fe2507210 */ /* 0x000fc60007ffe0ff */
[----:B------:R-:W-:Y:S02]  /*5750*/  IMAD.X R69, R28, 0x1, R55, P4 ;  /* 0x000000011c457824 */ /* 0x000fe400020e0637 */
[----:B------:R-:W-:Y:S01]  /*5760*/  IMAD.WIDE.U32 R74, R26, UR23, R66 ;  /* 0x000000171a4a7c25 */ /* 0x000fe2000f8e0042 */
[----:B------:R-:W-:Y:S02]  /*5770*/  LEA R66, P6, R76, UR10, 0x2 ;  /* 0x0000000a4c427c11 */ /* 0x000fe4000f8c10ff */
[----:B------:R4:W-:Y:S01]  /*5780*/  @P5 STG.E desc[UR16][R68.64], R215 ;  /* 0x000000d744005986 */ /* 0x0009e2000c101910 */
[----:B------:R-:W-:Y:S01]  /*5790*/  VIADD R37, R77, UR6 ;  /* 0x000000064d257c36 */ /* 0x000fe20008000000 */
[----:B------:R-:W-:Y:S01]  /*57a0*/  LEA R64, P4, R74, UR10, 0x2 ;  /* 0x0000000a4a407c11 */ /* 0x000fe2000f8810ff */
[----:B------:R-:W-:-:S03]  /*57b0*/  VIADD R77, R75, UR6 ;  /* 0x000000064b4d7c36 */ /* 0x000fc60008000000 */
[----:B------:R-:W-:Y:S01]  /*57c0*/  LEA.HI.X R67, R76, UR11, R37, 0x2, P6 ;  /* 0x0000000b4c437c11 */ /* 0x000fe2000b0f1425 */
[----:B------:R-:W-:Y:S08]  /*57d0*/  @!P1 BRA `(.L_x_48) ;  /* 0x0000000000049947 */ /* 0x000ff00003800000 */
[----:B------:R0:W5:Y:S02]  /*57e0*/  LDG.E.LTC128B R29, desc[UR16][R66.64+0x20] ;  /* 0x00002010421d7981 */ /* 0x000164000c1e1920 */
.L_x_48:
[----:B------:R-:W-:Y:S05]  /*57f0*/  BSYNC B1 ;  /* 0x0000000000017941 */ /* 0x000fea0003800000 */
.L_x_47:
[----:B-----5:R-:W-:Y:S01]  /*5800*/  FMUL R37, R29, UR22 ;  /* 0x000000161d257c20 */ /* 0x020fe20008400000 */
[----:B------:R-:W-:Y:S01]  /*5810*/  LEA.HI.X R65, R74, UR11, R77, 0x2, P4 ;  /* 0x0000000b4a417c11 */ /* 0x000fe2000a0f144d */
[----:B------:R-:W-:Y:S01]  /*5820*/  BSSY B1, `(.L_x_49) ;  /* 0x000000b000017945 */ /* 0x000fe20003800000 */
[----:B------:R-:W-:Y:S01]  /*5830*/  ISETP.GT.AND P4, PT, R0, 0x19, P0 ;  /* 0x000000190000780c */ /* 0x000fe20000784270 */
[----:B------:R-:W-:Y:S01]  /*5840*/  FFMA R37, R214, UR21, R37 ;  /* 0x00000015d6257c23 */ /* 0x000fe20008000025 */
[----:B------:R-:W-:Y:S02]  /*5850*/  IADD3 R75, P6, R34, R78, RZ ;  /* 0x0000004e224b7210 */ /* 0x000fe40007fde0ff */
[----:B------:R-:W-:Y:S02]  /*5860*/  IADD3 R76, P5, R78, R38, RZ ;  /* 0x000000264e4c7210 */ /* 0x000fe40007fbe0ff */
[----:B------:R0:W-:Y:S01]  /*5870*/  @P1 STG.E desc[UR16][R52.64+0x20], R37 ;  /* 0x0000202534001986 */ /* 0x0001e2000c101910 */
[----:B------:R-:W-:Y:S01]  /*5880*/  IMAD.X R74, R80, 0x1, R33, P6 ;  /* 0x00000001504a7824 */ /* 0x000fe200030e0621 */
[----:B------:R-:W-:-:S04]  /*5890*/  LEA R78, P6, R75, UR10, 0x2 ;  /* 0x0000000a4b4e7c11 */ /* 0x000fc8000f8c10ff */
[----:B------:R-:W-:Y:S01]  /*58a0*/  LEA.HI.X R79, R75, UR11, R74, 0x2, P6 ;  /* 0x0000000b4b4f7c11 */ /* 0x000fe2000b0f144a */
[----:B------:R-:W-:Y:S08]  /*58b0*/  @!P4 BRA `(.L_x_50) ;  /* 0x000000000004c947 */ /* 0x000ff00003800000 */
[----:B------:R0:W5:Y:S02]  /*58c0*/  LDG.E.LTC128B R29, desc[UR16][R64.64+0x20] ;  /* 0x00002010401d7981 */ /* 0x000164000c1e1920 */
.L_x_50:
[----:B------:R-:W-:Y:S05]  /*58d0*/  BSYNC B1 ;  /* 0x0000000000017941 */ /* 0x000fea0003800000 */
.L_x_49:
[----:B-----5:R-:W-:Y:S01]  /*58e0*/  FMUL R74, R29, UR22 ;  /* 0x000000161d4a7c20 */ /* 0x020fe20008400000 */
[----:B------:R-:W-:Y:S01]  /*58f0*/  IMAD.X R77, R80, 0x1, R39, P5 ;  /* 0x00000001504d7824 */ /* 0x000fe200028e0627 */
[----:B------:R-:W-:Y:S01]  /*5900*/  ISETP.GT.AND P5, PT, R0, 0x20, P2 ;  /* 0x000000200000780c */ /* 0x000fe200017a4270 */
[----:B------:R-:W-:-:S04]  /*5910*/  IMAD.WIDE.U32 R70, R38, 0x7, R70 ;  /* 0x0000000726467825 */ /* 0x000fc800078e0046 */
[----:B------:R-:W-:Y:S01]  /*5920*/  FFMA R213, R213, UR21, R74 ;  /* 0x00000015d5d57c23 */ /* 0x000fe2000800004a */
[----:B0-----:R-:W-:Y:S01]  /*5930*/  IADD3 R37, P6, R76, R34, RZ ;  /* 0x000000224c257210 */ /* 0x001fe20007fde0ff */
[----:B------:R-:W-:Y:S01]  /*5940*/  BSSY B1, `(.L_x_51) ;  /* 0x0000009000017945 */ /* 0x000fe20003800000 */
[----:B------:R-:W-:Y:S02]  /*5950*/  IADD3 R80, P1, R70, R38, RZ ;  /* 0x0000002646507210 */ /* 0x000fe40007f3e0ff */
[----:B------:R0:W-:Y:S01]  /*5960*/  @P4 STG.E desc[UR16][R68.64+0x20], R213 ;  /* 0x000020d544004986 */ /* 0x0001e2000c101910 */
[----:B------:R-:W-:Y:S01]  /*5970*/  IMAD.X R70, R77, 0x1, R33, P6 ;  /* 0x000000014d467824 */ /* 0x000fe200030e0621 */
[----:B------:R-:W-:Y:S02]  /*5980*/  LEA R74, P6, R37, UR10, 0x2 ;  /* 0x0000000a254a7c11 */ /* 0x000fe4000f8c10ff */
[----:B------:R-:W-:Y:S02]  /*5990*/  IADD3.X R81, R39, R226, R71, P1, !PT ;  /* 0x000000e227517210 */ /* 0x000fe40000ffe447 */
[----:B------:R-:W-:Y:S01]  /*59a0*/  LEA.HI.X R75, R37, UR11, R70, 0x2, P6 ;  /* 0x0000000b254b7c11 */ /* 0x000fe2000b0f1446 */
[----:B------:R-:W-:Y:S08]  /*59b0*/  @!P5 BRA `(.L_x_52) ;  /* 0x000000000004d947 */ /* 0x000ff00003800000 */
[----:B------:R0:W5:Y:S02]  /*59c0*/  LDG.E.LTC128B R29, desc[UR16][R78.64] ;  /* 0x000000104e1d7981 */ /* 0x000164000c1e1920 */
.L_x_52:
[----:B------:R-:W-:Y:S05]  /*59d0*/  BSYNC B1 ;  /* 0x0000000000017941 */ /* 0x000fea0003800000 */
.L_x_51:
[----:B------:R-:W-:Y:S01]  /*59e0*/  IADD3 R70, P4, R36, R52, RZ ;  /* 0x0000003424467210 */ /* 0x000fe20007f9e0ff */
[----:B-----5:R-:W-:Y:S01]  /*59f0*/  FMUL R37, R29, UR22 ;  /* 0x000000161d257c20 */ /* 0x020fe20008400000 */
[----:B------:R-:W-:Y:S01]  /*5a00*/  ISETP.GT.AND P1, PT, R0, 0x21, P2 ;  /* 0x000000210000780c */ /* 0x000fe20001724270 */
[----:B------:R-:W-:Y:S01]  /*5a10*/  IMAD.WIDE.U32 R82, R27, R38, R80 ;  /* 0x000000261b527225 */ /* 0x000fe200078e0050 */
[----:B------:R-:W-:-:S03]  /*5a20*/  IADD3.X R71, R28, R53, RZ, P4, !PT ;  /* 0x000000351c477210 */ /* 0x000fc600027fe4ff */
[----:B------:R-:W-:Y:S01]  /*5a30*/  FFMA R37, R212, UR21, R37 ;  /* 0x00000015d4257c23 */ /* 0x000fe20008000025 */
[----:B------:R-:W-:Y:S01]  /*5a40*/  BSSY B1, `(.L_x_53) ;  /* 0x0000008000017945 */ /* 0x000fe20003800000 */
[----:B------:R-:W-:Y:S01]  /*5a50*/  IMAD.WIDE.U32 R72, R38, 0x7, R72 ;  /* 0x0000000726487825 */ /* 0x000fe200078e0048 */
[----:B------:R-:W-:Y:S02]  /*5a60*/  IADD3 R82, P4, R24, R82, RZ ;  /* 0x0000005218527210 */ /* 0x000fe40007f9e0ff */
[----:B------:R1:W-:Y:S01]  /*5a70*/  @P5 STG.E desc[UR16][R70.64], R37 ;  /* 0x0000002546005986 */ /* 0x0003e2000c101910 */
[----:B0-----:R-:W-:Y:S02]  /*5a80*/  IADD3 R78, P6, R72, R38, RZ ;  /* 0x00000026484e7210 */ /* 0x001fe40007fde0ff */
[----:B------:R-:W-:Y:S01]  /*5a90*/  IADD3.X R83, R25, R3, R83, P4, !PT ;  /* 0x0000000319537210 */ /* 0x000fe200027fe453 */
[----:B------:R-:W-:Y:S10]  /*5aa0*/  @!P1 BRA `(.L_x_54) ;  /* 0x0000000000049947 */ /* 0x000ff40003800000 */
[----:B------:R0:W5:Y:S02]  /*5ab0*/  LDG.E.LTC128B R29, desc[UR16][R74.64] ;  /* 0x000000104a1d7981 */ /* 0x000164000c1e1920 */
.L_x_54:
[----:B------:R-:W-:Y:S05]  /*5ac0*/  BSYNC B1 ;  /* 0x0000000000017941 */ /* 0x000fea0003800000 */
.L_x_53:
[----:B------:R-:W-:Y:S01]  /*5ad0*/  IADD3.X R79, R39, R226, R73, P6, !PT ;  /* 0x000000e2274f7210 */ /* 0x000fe200037fe449 */
[----:B-----5:R-:W-:Y:S01]  /*5ae0*/  FMUL R72, R29, UR22 ;  /* 0x000000161d487c20 */ /* 0x020fe20008400000 */
[----:B0-----:R-:W-:Y:S01]  /*5af0*/  IADD3 R74, P6, R36, R68, RZ ;  /* 0x00000044244a7210 */ /* 0x001fe20007fde0ff */
[----:B------:R-:W-:Y:S01]  /*5b00*/  IMAD.WIDE.U32 R82, R26, UR23, R82 ;  /* 0x000000171a527c25 */ /* 0x000fe2000f8e0052 */
[----:B------:R-:W-:-:S03]  /*5b10*/  ISETP.GT.AND P4, PT, R0, 0x20, P0 ;  /* 0x000000200000780c */ /* 0x000fc60000784270 */
[----:B------:R-:W-:Y:S01]  /*5b20*/  FFMA R211, R211, UR21, R72 ;  /* 0x00000015d3d37c23 */ /* 0x000fe20008000048 */
[----:B------:R-:W-:Y:S01]  /*5b30*/  BSSY B1, `(.L_x_55) ;  /* 0x000000a000017945 */ /* 0x000fe20003800000 */
[----:B------:R-:W-:Y:S01]  /*5b40*/  IMAD.X R75, R28, 0x1, R69, P6 ;  /* 0x000000011c4b7824 */ /* 0x000fe200030e0645 */
[----:B------:R-:W-:Y:S01]  /*5b50*/  LEA R72, P5, R82, UR10, 0x2 ;  /* 0x0000000a52487c11 */ /* 0x000fe2000f8a10ff */
[----:B------:R-:W-:-:S03]  /*5b60*/  IMAD.WIDE.U32 R84, R27, R38, R78 ;  /* 0x000000261b547225 */ /* 0x000fc600078e004e */
[----:B------:R0:W-:Y:S01]  /*5b70*/  @P1 STG.E desc[UR16][R74.64], R211 ;  /* 0x000000d34a001986 */ /* 0x0001e2000c101910 */
[----:B-1----:R-:W-:Y:S01]  /*5b80*/  VIADD R37, R83, UR6 ;  /* 0x0000000653257c36 */ /* 0x002fe20008000000 */
[----:B------:R-:W-:-:S04]  /*5b90*/  IADD3 R86, P6, R24, R84, RZ ;  /* 0x0000005418567210 */ /* 0x000fc80007fde0ff */
[----:B------:R-:W-:Y:S01]  /*5ba0*/  LEA.HI.X R73, R82, UR11, R37, 0x2, P5 ;  /* 0x0000000b52497c11 */ /* 0x000fe2000a8f1425 */
[----:B------:R-:W-:Y:S08]  /*5bb0*/  @!P4 BRA `(.L_x_56) ;  /* 0x000000000004c947 */ /* 0x000ff00003800000 */
[----:B------:R1:W5:Y:S02]  /*5bc0*/  LDG.E.LTC128B R29, desc[UR16][R72.64+0x20] ;  /* 0x00002010481d7981 */ /* 0x000364000c1e1920 */
.L_x_56:
[----:B------:R-:W-:Y:S05]  /*5bd0*/  BSYNC B1 ;  /* 0x0000000000017941 */ /* 0x000fea0003800000 */
.L_x_55:
[----:B------:R-:W-:Y:S01]  /*5be0*/  ISETP.GT.AND P1, PT, R0, 0x21, P0 ;  /* 0x000000210000780c */ /* 0x000fe20000724270 */
[----:B-----5:R-:W-:Y:S01]  /*5bf0*/  FMUL R37, R29, UR22 ;  /* 0x000000161d257c20 */ /* 0x020fe20008400000 */
[----:B------:R-:W-:Y:S01]  /*5c00*/  IADD3.X R87, R25, R3, R85, P6, !PT ;  /* 0x0000000319577210 */ /* 0x000fe200037fe455 */
[----:B------:R-:W-:Y:S01]  /*5c10*/  IMAD.WIDE.U32 R84, R38, 0x7, R76 ;  /* 0x0000000726547825 */ /* 0x000fe200078e004c */
[----:B------:R-:W-:Y:S03]  /*5c20*/  BSSY B1, `(.L_x_57) ;  /* 0x000000d000017945 */ /* 0x000fe60003800000 */
[----:B------:R-:W-:Y:S01]  /*5c30*/  FFMA R89, R210, UR21, R37 ;  /* 0x00000015d2597c23 */ /* 0x000fe20008000025 */
[----:B------:R-:W-:Y:S01]  /*5c40*/  IMAD.WIDE.U32 R82, R26, UR23, R86 ;  /* 0x000000171a527c25 */ /* 0x000fe2000f8e0056 */
[----:B------:R-:W-:-:S03]  /*5c50*/  IADD3 R37, P5, R34, R84, RZ ;  /* 0x0000005422257210 */ /* 0x000fc60007fbe0ff */
[----:B------:R0:W-:Y:S01]  /*5c60*/  @P4 STG.E desc[UR16][R70.64+0x20], R89 ;  /* 0x0000205946004986 */ /* 0x0001e2000c101910 */
[----:B------:R-:W-:Y:S01]  /*5c70*/  IMAD.WIDE.U32 R80, R38, 0x7, R80 ;  /* 0x0000000726507825 */ /* 0x000fe200078e0050 */
[----:B------:R-:W-:Y:S02]  /*5c80*/  LEA R76, P4, R82, UR10, 0x2 ;  /* 0x0000000a524c7c11 */ /* 0x000fe4000f8810ff */
[----:B------:R-:W-:Y:S01]  /*5c90*/  IADD3 R90, R226, R85, RZ ;  /* 0x00000055e25a7210 */ /* 0x000fe20007ffe0ff */
[----:B------:R-:W-:Y:S01]  /*5ca0*/  VIADD R77, R83, UR6 ;  /* 0x00000006534d7c36 */ /* 0x000fe20008000000 */
[----:B------:R-:W-:-:S04]  /*5cb0*/  IADD3 R86, P6, R80, R38, RZ ;  /* 0x0000002650567210 */ /* 0x000fc80007fde0ff */
[----:B------:R-:W-:Y:S01]  /*5cc0*/  LEA.HI.X R77, R82, UR11, R77, 0x2, P4 ;  /* 0x0000000b524d7c11 */ /* 0x000fe2000a0f144d */
[----:B------:R-:W-:Y:S08]  /*5cd0*/  @!P1 BRA `(.L_x_58) ;  /* 0x0000000000049947 */ /* 0x000ff00003800000 */
[----:B------:R0:W5:Y:S02]  /*5ce0*/  LDG.E.LTC128B R29, desc[UR16][R76.64+0x20] ;  /* 0x000020104c1d7981 */ /* 0x000164000c1e1920 */
.L_x_58:
[----:B------:R-:W-:Y:S05]  /*5cf0*/  BSYNC B1 ;  /* 0x0000000000017941 */ /* 0x000fea0003800000 */
.L_x_57:
[----:B-----5:R-:W-:Y:S01]  /*5d00*/  FMUL R80, R29, UR22 ;  /* 0x000000161d507c20 */ /* 0x020fe20008400000 */
[----:B------:R-:W-:Y:S01]  /*5d10*/  IADD3.X R87, R39, R226, R81, P6, !PT ;  /* 0x000000e227577210 */ /* 0x000fe200037fe451 */
[----:B------:R-:W-:Y:S01]  /*5d20*/  IMAD.X R88, R90, 0x1, R33, P5 ;  /* 0x000000015a587824 */ /* 0x000fe200028e0621 */
[----:B------:R-:W-:Y:S01]  /*5d30*/  LEA R82, P5, R37, UR10, 0x2 ;  /* 0x0000000a25527c11 */ /* 0x000fe2000f8a10ff */
[----:B------:R-:W-:Y:S01]  /*5d40*/  FFMA R209, R209, UR21, R80 ;  /* 0x00000015d1d17c23 */ /* 0x000fe20008000050 */
[-C--:B------:R-:W-:Y:S01]  /*5d50*/  IADD3 R84, P4, R84, R38.reuse, RZ ;  /* 0x0000002654547210 */ /* 0x080fe20007f9e0ff */
[----:B------:R-:W-:Y:S01]  /*5d60*/  IMAD.WIDE.U32 R80, R27, R38, R86 ;  /* 0x000000261b507225 */ /* 0x000fe200078e0056 */
[----:B------:R-:W-:Y:S01]  /*5d70*/  BSSY B1, `(.L_x_59) ;  /* 0x000000b000017945 */ /* 0x000fe20003800000 */
[----:B------:R-:W-:Y:S01]  /*5d80*/  LEA.HI.X R83, R37, UR11, R88, 0x2, P5 ;  /* 0x0000000b25537c11 */ /* 0x000fe2000a8f1458 */
[----:B------:R0:W-:Y:S01]  /*5d90*/  @P1 STG.E desc[UR16][R74.64+0x20], R209 ;  /* 0x000020d14a001986 */ /* 0x0001e2000c101910 */
[----:B------:R-:W-:Y:S01]  /*5da0*/  ISETP.GT.AND P1, PT, R0, 0x28, P2 ;  /* 0x000000280000780c */ /* 0x000fe20001724270 */
[----:B------:R-:W-:Y:S01]  /*5db0*/  IMAD.WIDE.U32 R78, R38, 0x7, R78 ;  /* 0x00000007264e7825 */ /* 0x000fe200078e004e */
[----:B------:R-:W-:-:S02]  /*5dc0*/  IADD3 R80, P6, R24, R80, RZ ;  /* 0x0000005018507210 */ /* 0x000fc40007fde0ff */
[----:B------:R-:W-:Y:S01]  /*5dd0*/  IADD3 R91, P5, R84, R34, RZ ;  /* 0x00000022545b7210 */ /* 0x000fe20007fbe0ff */
[----:B------:R-:W-:Y:S01]  /*5de0*/  IMAD.X R85, R90, 0x1, R39, P4 ;  /* 0x000000015a557824 */ /* 0x000fe200020e0627 */
[----:B------:R-:W-:-:S07]  /*5df0*/  IADD3.X R81, R25, R3, R81, P6, !PT ;  /* 0x0000000319517210 */ /* 0x000fce00037fe451 */
[----:B0-----:R-:W-:Y:S05]  /*5e00*/  @!P1 BRA `(.L_x_60) ;  /* 0x0000000000049947 */ /* 0x001fea0003800000 */
[----:B------:R0:W5:Y:S02]  /*5e10*/  LDG.E.LTC128B R29, desc[UR16][R82.64] ;  /* 0x00000010521d7981 */ /* 0x000164000c1e1920 */
.L_x_60:
[----:B------:R-:W-:Y:S05]  /*5e20*/  BSYNC B1 ;  /* 0x0000000000017941 */ /* 0x000fea0003800000 */
.L_x_59:
[----:B------:R-:W-:Y:S01]  /*5e30*/  IADD3 R88, P4, R78, R38, RZ ;  /* 0x000000264e587210 */ /* 0x000fe20007f9e0ff */
[----:B0-----:R-:W-:Y:S01]  /*5e40*/  IMAD.X R82, R85, 0x1, R33, P5 ;  /* 0x0000000155527824 */ /* 0x001fe200028e0621 */
[----:B------:R-:W-:Y:S01]  /*5e50*/  IADD3 R78, P5, R36, R70, RZ ;  /* 0x00000046244e7210 */ /* 0x000fe20007fbe0ff */
[----:B-----5:R-:W-:Y:S01]  /*5e60*/  FMUL R37, R29, UR22 ;  /* 0x000000161d257c20 */ /* 0x020fe20008400000 */
[----:B------:R-:W-:Y:S01]  /*5e70*/  IADD3.X R89, R39, R226, R79, P4, !PT ;  /* 0x000000e227597210 */ /* 0x000fe200027fe44f */
[----:B------:R-:W-:Y:S01]  /*5e80*/  BSSY B1, `(.L_x_61) ;  /* 0x000000c000017945 */ /* 0x000fe20003800000 */
[----:B------:R-:W-:Y:S01]  /*5e90*/  IADD3.X R79, R28, R71, RZ, P5, !PT ;  /* 0x000000471c4f7210 */ /* 0x000fe20002ffe4ff */
[----:B------:R-:W-:Y:S01]  /*5ea0*/  FFMA R37, R208, UR21, R37 ;  /* 0x00000015d0257c23 */ /* 0x000fe20008000025 */
[----:B------:R-:W-:Y:S01]  /*5eb0*/  ISETP.GT.AND P4, PT, R0, 0x29, P2 ;  /* 0x000000290000780c */ /* 0x000fe20001784270 */
[----:B------:R-:W-:Y:S01]  /*5ec0*/  IMAD.WIDE.U32 R92, R27, R38, R88 ;  /* 0x000000261b5c7225 */ /* 0x000fe200078e0058 */
[----:B------:R-:W-:-:S02]  /*5ed0*/  LEA R90, P6, R91, UR10, 0x2 ;  /* 0x0000000a5b5a7c11 */ /* 0x000fc4000f8c10ff */
[----:B------:R0:W-:Y:S01]  /*5ee0*/  @P1 STG.E desc[UR16][R78.64], R37 ;  /* 0x000000254e001986 */ /* 0x0001e2000c101910 */
[----:B------:R-:W-:Y:S01]  /*5ef0*/  IMAD.WIDE.U32 R94, R26, UR23, R80 ;  /* 0x000000171a5e7c25 */ /* 0x000fe2000f8e0050 */
[----:B------:R-:W-:Y:S02]  /*5f00*/  LEA.HI.X R91, R91, UR11, R82, 0x2, P6 ;  /* 0x0000000b5b5b7c11 */ /* 0x000fe4000b0f1452 */
[----:B------:R-:W-:-:S05]  /*5f10*/  IADD3 R82, P5, R36, R74, RZ ;  /* 0x0000004a24527210 */ /* 0x000fca0007fbe0ff */
[----:B------:R-:W-:Y:S08]  /*5f20*/  @!P4 BRA `(.L_x_62) ;  /* 0x000000000004c947 */ /* 0x000ff00003800000 */
[----:B------:R0:W5:Y:S02]  /*5f30*/  LDG.E.LTC128B R29, desc[UR16][R90.64] ;  /* 0x000000105a1d7981 */ /* 0x000164000c1e1920 */
.L_x_62:
[----:B------:R-:W-:Y:S05]  /*5f40*/  BSYNC B1 ;  /* 0x0000000000017941 */ /* 0x000fea0003800000 */
.L_x_61:
        /* <DEDUP_REMOVED lines=14> */
.L_x_64:
[----:B------:R-:W-:Y:S05]  /*6030*/  BSYNC B1 ;  /* 0x0000000000017941 */ /* 0x000fea0003800000 */
.L_x_63:
        /* <DEDUP_REMOVED lines=13> */
.L_x_66:
[----:B------:R-:W-:Y:S05]  /*6110*/  BSYNC B1 ;  /* 0x0000000000017941 */ /* 0x000fea0003800000 */
.L_x_65:
        /* <DEDUP_REMOVED lines=8> */
[----:B0-----:R-:W-:Y:S01]  /*61a0*/  LEA.HI.X R93, R37, UR11, R94, 0x2, P4 ;  /* 0x0000000b255d7c11 */ /* 0x001fe2000a0f145e */
[----:B------:R-:W-:-:S03]  /*61b0*/  IMAD.WIDE.U32 R94, R38, 0x7, R86 ;  /* 0x00000007265e7825 */ /* 0x000fc600078e0056 */
[----:B------:R-:W-:Y:S05]  /*61c0*/  @!P1 BRA `(.L_x_68) ;  /* 0x0000000000049947 */ /* 0x000fea0003800000 */
[----:B------:R0:W5:Y:S02]  /*61d0*/  LDG.E.LTC128B R29, desc[UR16][R92.64] ;  /* 0x000000105c1d7981 */ /* 0x000164000c1e1920 */
.L_x_68:
[----:B------:R-:W-:Y:S05]  /*61e0*/  BSYNC B1 ;  /* 0x0000000000017941 */ /* 0x000fea0003800000 */
.L_x_67:
        /* <DEDUP_REMOVED lines=10> */
[----:B0-----:R-:W-:Y:S01]  /*6290*/  IMAD.WIDE.U32 R92, R27, R38, R94 ;  /* 0x000000261b5c7225 */ /* 0x001fe200078e005e */
        /* <DEDUP_REMOVED lines=10> */
[----:B0-----:R-:W-:Y:S10]  /*6340*/  @!P5 BRA `(.L_x_70) ;  /* 0x000000000004d947 */ /* 0x001ff40003800000 */
[----:B------:R0:W5:Y:S02]  /*6350*/  LDG.E.LTC128B R29, desc[UR16][R102.64] ;  /* 0x00000010661d7981 */ /* 0x000164000c1e1920 */
.L_x_70:
[----:B------:R-:W-:Y:S05]  /*6360*/  BSYNC B1 ;  /* 0x0000000000017941 */ /* 0x000fea0003800000 */
.L_x_69:
[----:B-----5:R-:W-:Y:S01]  /*6370*/  FMUL R92, R29, UR22 ;  /* 0x000000161d5c7c20 */ /* 0x020fe20008400000 */
[CC--:B------:R-:W-:Y:S01]  /*6380*/  IADD3.X R91, R25.reuse, R3.reuse, R101, P4, !PT ;  /* 0x00000003195b7210 */ /* 0x0c0fe200027fe465 */
[----:B0-----:R-:W-:Y:S01]  /*6390*/  IMAD.WIDE.U32 R102, R38, 0x7, R88 ;  /* 0x0000000726667825 */ /* 0x001fe200078e0058 */
        /* <DEDUP_REMOVED lines=17> */
.L_x_72:
[----:B------:R-:W-:Y:S05]  /*64b0*/  BSYNC B1 ;  /* 0x0000000000017941 */ /* 0x000fea0003800000 */
.L_x_71:
        /* <DEDUP_REMOVED lines=13> */
.L_x_74:
[----:B------:R-:W-:Y:S05]  /*6590*/  BSYNC B1 ;  /* 0x0000000000017941 */ /* 0x000fea0003800000 */
.L_x_73:
        /* <DEDUP_REMOVED lines=15> */
.L_x_76:
[----:B------:R-:W-:Y:S05]  /*6690*/  BSYNC B1 ;  /* 0x0000000000017941 */ /* 0x000fea0003800000 */
.L_x_75:
        /* <DEDUP_REMOVED lines=14> */
.L_x_78:
[----:B------:R-:W-:Y:S05]  /*6780*/  BSYNC B1 ;  /* 0x0000000000017941 */ /* 0x000fea0003800000 */
.L_x_77:
        /* <DEDUP_REMOVED lines=16> */
.L_x_80:
[----:B------:R-:W-:Y:S05]  /*6890*/  BSYNC B1 ;  /* 0x0000000000017941 */ /* 0x000fea0003800000 */
.L_x_79:
        /* <DEDUP_REMOVED lines=17> */
.L_x_82:
[----:B------:R-:W-:Y:S05]  /*69b0*/  BSYNC B1 ;  /* 0x0000000000017941 */ /* 0x000fea0003800000 */
.L_x_81:
        /* <DEDUP_REMOVED lines=18> */
.L_x_84:
[----:B------:R-:W-:Y:S05]  /*6ae0*/  BSYNC B1 ;  /* 0x0000000000017941 */ /* 0x000fea0003800000 */
.L_x_83:
        /* <DEDUP_REMOVED lines=17> */
.L_x_86:
[----:B------:R-:W-:Y:S05]  /*6c00*/  BSYNC B1 ;  /* 0x0000000000017941 */ /* 0x000fea0003800000 */
.L_x_85:
[----:B-----5:R-:W-:Y:S01]  /*6c10*/  FMUL R120, R29, UR22 ;  /* 0x000000161d787c20 */ /* 0x020fe20008400000 */
[----:B------:R-:W-:Y:S01]  /*6c20*/  IMAD.X R107, R28, 0x1, R99, P5 ;  /* 0x000000011c6b7824 */ /* 0x000fe200028e0663 */
[----:B0-----:R-:W-:Y:S01]  /*6c30*/  IADD3 R114, P1, R24, R116, RZ ;  /* 0x0000007418727210 */ /* 0x001fe20007f3e0ff */
        /* <DEDUP_REMOVED lines=11> */
.L_x_88:
[----:B------:R-:W-:Y:S05]  /*6cf0*/  BSYNC B1 ;  /* 0x0000000000017941 */ /* 0x000fea0003800000 */
.L_x_87:
[----:B------:R-:W-:Y:S01]  /*6d00*/  IMAD.WIDE.U32 R118, R38, 0x7, R108 ;  /* 0x0000000726767825 */ /* 0x000fe200078e006c */
[----:B------:R-:W-:-:S03]  /*6d10*/  LEA R108, P4, R114, UR10, 0x2 ;  /* 0x0000000a726c7c11 */ /* 0x000fc6000f8810ff */
[----:B-----5:R-:W-:Y:S01]  /*6d20*/  FMUL R37, R29, UR22 ;  /* 0x000000161d257c20 */ /* 0x020fe20008400000 */
[----:B------:R-:W-:Y:S01]  /*6d30*/  BSSY B1, `(.L_x_89) ;  /* 0x0000010000017945 */ /* 0x000fe20003800000 */
[----:B------:R-:W-:Y:S01]  /*6d40*/  VIADD R109, R115, UR6 ;  /* 0x00000006736d7c36 */ /* 0x000fe20008000000 */
[----:B------:R-:W-:Y:S01]  /*6d50*/  IADD3 R121, R226, R119, RZ ;  /* 0x00000077e2797210 */ /* 0x000fe20007ffe0ff */
[----:B------:R-:W-:-:S04]  /*6d60*/  IMAD.WIDE.U32 R110, R38, 0x7, R110 ;  /* 0x00000007266e7825 */ /* 0x000fc800078e006e */
[----:B------:R-:W-:Y:S01]  /*6d70*/  FFMA R115, R194, UR21, R37 ;  /* 0x00000015c2737c23 */ /* 0x000fe20008000025 */
[----:B------:R-:W-:Y:S02]  /*6d80*/  IADD3 R37, P5, R34, R118, RZ ;  /* 0x0000007622257210 */ /* 0x000fe40007fbe0ff */
[----:B------:R-:W-:Y:S01]  /*6d90*/  LEA.HI.X R109, R114, UR11, R109, 0x2, P4 ;  /* 0x0000000b726d7c11 */ /* 0x000fe2000a0f146d */
[----:B------:R-:W-:Y:S01]  /*6da0*/  IMAD.WIDE.U32 R112, R38, 0x7, R112 ;  /* 0x0000000726707825 */ /* 0x000fe200078e0070 */
[----:B------:R-:W-:Y:S01]  /*6db0*/  ISETP.GT.AND P4, PT, R0, 0x41, P0 ;  /* 0x000000410000780c */ /* 0x000fe20000784270 */
[----:B------:R0:W-:Y:S01]  /*6dc0*/  @P1 STG.E desc[UR16][R102.64+0x20], R115 ;  /* 0x0000207366001986 */ /* 0x0001e2000c101910 */
[----:B------:R-:W-:Y:S01]  /*6dd0*/  IADD3 R116, P6, R110, R38, RZ ;  /* 0x000000266e747210 */ /* 0x000fe20007fde0ff */
[----:B------:R-:W-:Y:S01]  /*6de0*/  IMAD.X R120, R121, 0x1, R33, P5 ;  /* 0x0000000179787824 */ /* 0x000fe200028e0621 */
[----:B------:R-:W-:Y:S02]  /*6df0*/  LEA R110, P1, R37, UR10, 0x2 ;  /* 0x0000000a256e7c11 */ /* 0x000fe4000f8210ff */
[----:B------:R-:W-:-:S07]  /*6e00*/  IADD3.X R117, R39, R226, R111, P6, !PT ;  /* 0x000000e227757210 */ /* 0x000fce00037fe46f */
[----:B0-----:R-:W-:Y:S05]  /*6e10*/  @!P4 BRA `(.L_x_90) ;  /* 0x000000000004c947 */ /* 0x001fea0003800000 */
[----:B------:R0:W5:Y:S02]  /*6e20*/  LDG.E.LTC128B R29, desc[UR16][R108.64+0x20] ;  /* 0x000020106c1d7981 */ /* 0x000164000c1e1920 */
.L_x_90:
[----:B------:R-:W-:Y:S05]  /*6e30*/  BSYNC B1 ;  /* 0x0000000000017941 */ /* 0x000fea0003800000 */
.L_x_89:
[----:B-----5:R-:W-:Y:S01]  /*6e40*/  FMUL R114, R29, UR22 ;  /* 0x000000161d727c20 */ /* 0x020fe20008400000 */
[----:B------:R-:W-:Y:S01]  /*6e50*/  LEA.HI.X R111, R37, UR11, R120, 0x2, P1 ;  /* 0x0000000b256f7c11 */ /* 0x000fe200088f1478 */
[----:B------:R-:W-:Y:S01]  /*6e60*/  BSSY B1, `(.L_x_91) ;  /* 0x0000009000017945 */ /* 0x000fe20003800000 */
[----:B------:R-:W-:Y:S01]  /*6e70*/  ISETP.GT.AND P1, PT, R0, 0x48, P2 ;  /* 0x000000480000780c */ /* 0x000fe20001724270 */
[----:B------:R-:W-:Y:S01]  /*6e80*/  FFMA R193, R193, UR21, R114 ;  /* 0x00000015c1c17c23 */ /* 0x000fe20008000072 */
[-C--:B------:R-:W-:Y:S02]  /*6e90*/  IADD3 R122, P6, R112, R38.reuse, RZ ;  /* 0x00000026707a7210 */ /* 0x080fe40007fde0ff */
[----:B------:R-:W-:Y:S02]  /*6ea0*/  IADD3 R118, P5, R118, R38, RZ ;  /* 0x0000002676767210 */ /* 0x000fe40007fbe0ff */
[----:B------:R0:W-:Y:S01]  /*6eb0*/  @P4 STG.E desc[UR16][R106.64+0x20], R193 ;  /* 0x000020c16a004986 */ /* 0x0001e2000c101910 */
[----:B------:R-:W-:-:S06]  /*6ec0*/  IADD3.X R123, R39, R226, R113, P6, !PT ;  /* 0x000000e2277b7210 */ /* 0x000fcc00037fe471 */
[----:B------:R-:W-:Y:S05]  /*6ed0*/  @!P1 BRA `(.L_x_92) ;  /* 0x0000000000049947 */ /* 0x000fea0003800000 */
[----:B------:R0:W5:Y:S02]  /*6ee0*/  LDG.E.LTC128B R29, desc[UR16][R110.64] ;  /* 0x000000106e1d7981 */ /* 0x000164000c1e1920 */
.L_x_92:
[----:B------:R-:W-:Y:S05]  /*6ef0*/  BSYNC B1 ;  /* 0x0000000000017941 */ /* 0x000fea0003800000 */
.L_x_91:
[----:B------:R-:W-:Y:S01]  /*6f00*/  IMAD.WIDE.U32 R112, R27, R38, R116 ;  /* 0x000000261b707225 */ /* 0x000fe200078e0074 */
[----:B0-----:R-:W-:-:S03]  /*6f10*/  IADD3 R111, P6, R118, R34, RZ ;  /* 0x00000022766f7210 */ /* 0x001fc60007fde0ff */
[----:B-----5:R-:W-:Y:S01]  /*6f20*/  FMUL R37, R29, UR22 ;  /* 0x000000161d257c20 */ /* 0x020fe20008400000 */
[----:B------:R-:W-:Y:S01]  /*6f30*/  IADD3 R110, P4, R36, R102, RZ ;  /* 0x00000066246e7210 */ /* 0x000fe20007f9e0ff */
[----:B------:R-:W-:Y:S01]  /*6f40*/  IMAD.X R119, R121, 0x1, R39, P5 ;  /* 0x0000000179777824 */ /* 0x000fe200028e0627 */
[----:B------:R-:W-:Y:S01]  /*6f50*/  IADD3 R124, P5, R24, R112, RZ ;  /* 0x00000070187c7210 */ /* 0x000fe20007fbe0ff */
[----:B------:R-:W-:Y:S01]  /*6f60*/  FFMA R37, R192, UR21, R37 ;  /* 0x00000015c0257c23 */ /* 0x000fe20008000025 */
[----:B------:R-:W-:Y:S01]  /*6f70*/  IMAD.WIDE.U32 R114, R27, R38, R122 ;  /* 0x000000261b727225 */ /* 0x000fe200078e007a */
[----:B------:R-:W-:Y:S01]  /*6f80*/  BSSY B1, `(.L_x_93) ;  /* 0x000000e000017945 */ /* 0x000fe20003800000 */
[----:B------:R-:W-:Y:S02]  /*6f90*/  IADD3.X R125, R25, R3, R113, P5, !PT ;  /* 0x00000003197d7210 */ /* 0x000fe40002ffe471 */
[----:B------:R-:W-:Y:S01]  /*6fa0*/  IMAD.X R120, R119, 0x1, R33, P6 ;  /* 0x0000000177787824 */ /* 0x000fe200030e0621 */
[----:B------:R-:W-:Y:S01]  /*6fb0*/  LEA R112, P6, R111, UR10, 0x2 ;  /* 0x0000000a6f707c11 */ /* 0x000fe2000f8c10ff */
[----:B------:R-:W-:-:S03]  /*6fc0*/  IMAD.WIDE.U32 R124, R26, UR23, R124 ;  /* 0x000000171a7c7c25 */ /* 0x000fc6000f8e007c */
[----:B------:R-:W-:Y:S02]  /*6fd0*/  LEA.HI.X R113, R111, UR11, R120, 0x2, P6 ;  /* 0x0000000b6f717c11 */ /* 0x000fe4000b0f1478 */
[----:B------:R-:W-:Y:S02]  /*6fe0*/  IADD3.X R111, R28, R103, RZ, P4, !PT ;  /* 0x000000671c6f7210 */ /* 0x000fe400027fe4ff */
[----:B------:R-:W-:Y:S02]  /*6ff0*/  ISETP.GT.AND P4, PT, R0, 0x49, P2 ;  /* 0x000000490000780c */ /* 0x000fe40001784270 */
[----:B------:R-:W-:Y:S01]  /*7000*/  IADD3 R120, P6, R24, R114, RZ ;  /* 0x0000007218787210 */ /* 0x000fe20007fde0ff */
[----:B------:R0:W-:Y:S01]  /*7010*/  @P1 STG.E desc[UR16][R110.64], R37 ;  /* 0x000000256e001986 */ /* 0x0001e2000c101910 */
[----:B------:R-:W-:Y:S02]  /*7020*/  IADD3 R114, P5, R36, R106, RZ ;  /* 0x0000006a24727210 */ /* 0x000fe40007fbe0ff */
[----:B------:R-:W-:-:S07]  /*7030*/  IADD3.X R121, R25, R3, R115, P6, !PT ;  /* 0x0000000319797210 */ /* 0x000fce00037fe473 */
[----:B------:R-:W-:Y:S05]  /*7040*/  @!P4 BRA `(.L_x_94) ;  /* 0x000000000004c947 */ /* 0x000fea0003800000 */
[----:B------:R0:W5:Y:S02]  /*7050*/  LDG.E.LTC128B R29, desc[UR16][R112.64] ;  /* 0x00000010701d7981 */ /* 0x000164000c1e1920 */
.L_x_94:
[----:B------:R-:W-:Y:S05]  /*7060*/  BSYNC B1 ;  /* 0x0000000000017941 */ /* 0x000fea0003800000 */
.L_x_93:
[----:B-----5:R-:W-:Y:S01]  /*7070*/  FMUL R126, R29, UR22 ;  /* 0x000000161d7e7c20 */ /* 0x020fe20008400000 */
[----:B------:R-:W-:Y:S01]  /*7080*/  IMAD.X R115, R28, 0x1, R107, P5 ;  /* 0x000000011c737824 */ /* 0x000fe200028e066b */
[----:B------:R-:W-:Y:S01]  /*7090*/  ISETP.GT.AND P1, PT, R0, 0x48, P0 ;  /* 0x000000480000780c */ /* 0x000fe20000724270 */
[----:B0-----:R-:W-:Y:S02]  /*70a0*/  VIADD R37, R125, UR6 ;  /* 0x000000067d257c36 */ /* 0x001fe40008000000 */
[----:B------:R-:W-:Y:S01]  /*70b0*/  FFMA R191, R191, UR21, R126 ;  /* 0x00000015bfbf7c23 */ /* 0x000fe2000800007e */
[----:B------:R-:W-:Y:S01]  /*70c0*/  LEA R112, P5, R124, UR10, 0x2 ;  /* 0x0000000a7c707c11 */ /* 0x000fe2000f8a10ff */
[----:B------:R-:W-:Y:S01]  /*70d0*/  BSSY B1, `(.L_x_95) ;  /* 0x0000006000017945 */ /* 0x000fe20003800000 */
[----:B------:R-:W-:Y:S02]  /*70e0*/  IMAD.WIDE.U32 R120, R26, UR23, R120 ;  /* 0x000000171a787c25 */ /* 0x000fe4000f8e0078 */
[----:B------:R0:W-:Y:S01]  /*70f0*/  @P4 STG.E desc[UR16][R114.64], R191 ;  /* 0x000000bf72004986 */ /* 0x0001e2000c101910 */
[----:B------:R-:W-:-:S04]  /*7100*/  LEA.HI.X R113, R124, UR11, R37, 0x2, P5 ;  /* 0x0000000b7c717c11 */ /* 0x000fc8000a8f1425 */
[----:B------:R-:W-:Y:S05]  /*7110*/  @!P1 BRA `(.L_x_96) ;  /* 0x0000000000049947 */ /* 0x000fea0003800000 */
[----:B------:R0:W5:Y:S02]  /*7120*/  LDG.E.LTC128B R29, desc[UR16][R112.64+0x20] ;  /* 0x00002010701d7981 */ /* 0x000164000c1e1920 */
.L_x_96:
[----:B------:R-:W-:Y:S05]  /*7130*/  BSYNC B1 ;  /* 0x0000000000017941 */ /* 0x000fea0003800000 */
.L_x_95:
[----:B------:R-:W-:Y:S01]  /*7140*/  IMAD.WIDE.U32 R124, R38, 0x7, R118 ;  /* 0x00000007267c7825 */ /* 0x000fe200078e0076 */
[----:B------:R-:W-:-:S03]  /*7150*/  LEA R118, P4, R120, UR10, 0x2 ;  /* 0x0000000a78767c11 */ /* 0x000fc6000f8810ff */
[----:B-----5:R-:W-:Y:S01]  /*7160*/  FMUL R37, R29, UR22 ;  /* 0x000000161d257c20 */ /* 0x020fe20008400000 */
[----:B------:R-:W-:Y:S01]  /*7170*/  BSSY B1, `(.L_x_97) ;  /* 0x000000d000017945 */ /* 0x000fe20003800000 */
[----:B------:R-:W-:Y:S01]  /*7180*/  VIADD R119, R121, UR6 ;  /* 0x0000000679777c36 */ /* 0x000fe20008000000 */
[----:B------:R-:W-:Y:S01]  /*7190*/  IADD3 R131, R226, R125, RZ ;  /* 0x0000007de2837210 */ /* 0x000fe20007ffe0ff */
[----:B------:R-:W-:Y:S01]  /*71a0*/  FFMA R129, R190, UR21, R37 ;  /* 0x00000015be817c23 */ /* 0x000fe20008000025 */
[----:B------:R-:W-:Y:S01]  /*71b0*/  IADD3 R37, P5, R34, R124, RZ ;  /* 0x0000007c22257210 */ /* 0x000fe20007fbe0ff */
[----:B------:R-:W-:Y:S01]  /*71c0*/  IMAD.WIDE.U32 R126, R38, 0x7, R116 ;  /* 0x00000007267e7825 */ /* 0x000fe200078e0074 */
[----:B------:R-:W-:Y:S02]  /*71d0*/  LEA.HI.X R119, R120, UR11, R119, 0x2, P4 ;  /* 0x0000000b78777c11 */ /* 0x000fe4000a0f1477 */
[----:B------:R-:W-:Y:S01]  /*71e0*/  ISETP.GT.AND P4, PT, R0, 0x49, P0 ;  /* 0x000000490000780c */ /* 0x000fe20000784270 */
[----:B------:R0:W-:Y:S01]  /*71f0*/  @P1 STG.E desc[UR16][R110.64+0x20], R129 ;  /* 0x000020816e001986 */ /* 0x0001e2000c101910 */
[----:B------:R-:W-:Y:S01]  /*7200*/  LEA R120, P1, R37, UR10, 0x2 ;  /* 0x0000000a25787c11 */ /* 0x000fe2000f8210ff */
[----:B------:R-:W-:-:S10]  /*7210*/  IMAD.X R130, R131, 0x1, R33, P5 ;  /* 0x0000000183827824 */ /* 0x000fd400028e0621 */
[----:B0-----:R-:W-:Y:S05]  /*7220*/  @!P4 BRA `(.L_x_98) ;  /* 0x000000000004c947 */ /* 0x001fea0003800000 */
[----:B------:R0:W5:Y:S02]  /*7230*/  LDG.E.LTC128B R29, desc[UR16][R118.64+0x20] ;  /* 0x00002010761d7981 */ /* 0x000164000c1e1920 */
.L_x_98:
[----:B------:R-:W-:Y:S05]  /*7240*/  BSYNC B1 ;  /* 0x0000000000017941 */ /* 0x000fea0003800000 */
.L_x_97:
[----:B-----5:R-:W-:Y:S01]  /*7250*/  FMUL R128, R29, UR22 ;  /* 0x000000161d807c20 */ /* 0x020fe20008400000 */
[----:B------:R-:W-:Y:S01]  /*7260*/  LEA.HI.X R121, R37, UR11, R130, 0x2, P1 ;  /* 0x0000000b25797c11 */ /* 0x000fe200088f1482 */
[----:B------:R-:W-:Y:S01]  /*7270*/  BSSY B1, `(.L_x_99) ;  /* 0x0000009000017945 */ /* 0x000fe20003800000 */
[----:B------:R-:W-:Y:S01]  /*7280*/  ISETP.GT.AND P1, PT, R0, 0x50, P2 ;  /* 0x000000500000780c */ /* 0x000fe20001724270 */
[----:B------:R-:W-:Y:S01]  /*7290*/  FFMA R189, R189, UR21, R128 ;  /* 0x00000015bdbd7c23 */ /* 0x000fe20008000080 */
[-C--:B------:R-:W-:Y:S02]  /*72a0*/  IADD3 R116, P5, R124, R38.reuse, RZ ;  /* 0x000000267c747210 */ /* 0x080fe40007fbe0ff */
[----:B------:R-:W-:Y:S02]  /*72b0*/  IADD3 R124, P6, R126, R38, RZ ;  /* 0x000000267e7c7210 */ /* 0x000fe40007fde0ff */
[----:B------:R0:W-:Y:S02]  /*72c0*/  @P4 STG.E desc[UR16][R114.64+0x20], R189 ;  /* 0x000020bd72004986 */ /* 0x0001e4000c101910 */
[----:B------:R-:W-:-:S05]  /*72d0*/  IADD3.X R125, R39, R226, R127, P6, !PT ;  /* 0x000000e2277d7210 */ /* 0x000fca00037fe47f */
[----:B------:R-:W-:Y:S05]  /*72e0*/  @!P1 BRA `(.L_x_100) ;  /* 0x0000000000049947 */ /* 0x000fea0003800000 */
[----:B------:R0:W5:Y:S02]  /*72f0*/  LDG.E.LTC128B R29, desc[UR16][R120.64] ;  /* 0x00000010781d7981 */ /* 0x000164000c1e1920 */
.L_x_100:
[----:B------:R-:W-:Y:S05]  /*7300*/  BSYNC B1 ;  /* 0x0000000000017941 */ /* 0x000fea0003800000 */
.L_x_99:
[----:B0-----:R-:W-:Y:S01]  /*7310*/  IADD3 R120, P4, R36, R110, RZ ;  /* 0x0000006e24787210 */ /* 0x001fe20007f9e0ff */
[----:B-----5:R-:W-:Y:S01]  /*7320*/  FMUL R37, R29, UR22 ;  /* 0x000000161d257c20 */ /* 0x020fe20008400000 */
[----:B------:R-:W-:Y:S01]  /*7330*/  IMAD.WIDE.U32 R126, R38, 0x7, R122 ;  /* 0x00000007267e7825 */ /* 0x000fe200078e007a */
[----:B------:R-:W-:Y:S01]  /*7340*/  IADD3 R128, P6, R116, R34, RZ ;  /* 0x0000002274807210 */ /* 0x000fe20007fde0ff */
[----:B------:R-:W-:Y:S02]  /*7350*/  BSSY B1, `(.L_x_101) ;  /* 0x0000013000017945 */ /* 0x000fe40003800000 */
[----:B------:R-:W-:Y:S01]  /*7360*/  FFMA R37, R188, UR21, R37 ;  /* 0x00000015bc257c23 */ /* 0x000fe20008000025 */
[----:B------:R-:W-:-:S04]  /*7370*/  IMAD.WIDE.U32 R122, R27, R38, R124 ;  /* 0x000000261b7a7225 */ /* 0x000fc800078e007c */
[----:B------:R-:W-:Y:S02]  /*7380*/  IMAD.X R121, R28, 0x1, R111, P4 ;  /* 0x000000011c797824 */ /* 0x000fe400020e066f */
[----:B------:R-:W-:Y:S01]  /*7390*/  IMAD.X R117, R131, 0x1, R39, P5 ;  /* 0x0000000183757824 */ /* 0x000fe200028e0627 */
[----:B------:R-:W-:Y:S01]  /*73a0*/  IADD3 R134, P5, R126, R38, RZ ;  /* 0x000000267e867210 */ /* 0x000fe20007fbe0ff */
[----:B------:R-:W-:Y:S01]  /*73b0*/  IMAD.WIDE.U32 R124, R38, 0x7, R124 ;  /* 0x00000007267c7825 */ /* 0x000fe200078e007c */
[----:B------:R-:W-:Y:S01]  /*73c0*/  IADD3 R126, P4, R24, R122, RZ ;  /* 0x0000007a187e7210 */ /* 0x000fe20007f9e0ff */
[----:B------:R0:W-:Y:S01]  /*73d0*/  @P1 STG.E desc[UR16][R120.64], R37 ;  /* 0x0000002578001986 */ /* 0x0001e2000c101910 */
[----:B------:R-:W-:Y:S02]  /*73e0*/  IADD3.X R135, R39, R226, R127, P5, !PT ;  /* 0x000000e227877210 */ /* 0x000fe40002ffe47f */
[----:B------:R-:W-:Y:S02]  /*73f0*/  IADD3.X R127, R25, R3, R123, P4, !PT ;  /* 0x00000003197f7210 */ /* 0x000fe400027fe47b */
[----:B------:R-:W-:-:S02]  /*7400*/  ISETP.GT.AND P4, PT, R0, 0x51, P2 ;  /* 0x000000510000780c */ /* 0x000fc40001784270 */
[----:B------:R-:W-:Y:S01]  /*7410*/  IADD3.X R129, R117, R33, RZ, P6, !PT ;  /* 0x0000002175817210 */ /* 0x000fe200037fe4ff */
[----:B------:R-:W-:Y:S01]  /*7420*/  IMAD.WIDE.U32 R126, R26, UR23, R126 ;  /* 0x000000171a7e7c25 */ /* 0x000fe2000f8e007e */
[----:B------:R-:W-:-:S04]  /*7430*/  LEA R122, P6, R128, UR10, 0x2 ;  /* 0x0000000a807a7c11 */ /* 0x000fc8000f8c10ff */
[----:B------:R-:W-:Y:S01]  /*7440*/  LEA.HI.X R123, R128, UR11, R129, 0x2, P6 ;  /* 0x0000000b807b7c11 */ /* 0x000fe2000b0f1481 */
[----:B------:R-:W-:-:S04]  /*7450*/  IMAD.WIDE.U32 R128, R27, R38, R134 ;  /* 0x000000261b807225 */ /* 0x000fc800078e0086 */
[----:B0-----:R-:W-:Y:S05]  /*7460*/  @!P4 BRA `(.L_x_102) ;  /* 0x000000000004c947 */ /* 0x001fea0003800000 */
[----:B------:R0:W5:Y:S02]  /*7470*/  LDG.E.LTC128B R29, desc[UR16][R122.64] ;  /* 0x000000107a1d7981 */ /* 0x000164000c1e1920 */
.L_x_102:
[----:B------:R-:W-:Y:S05]  /*7480*/  BSYNC B1 ;  /* 0x0000000000017941 */ /* 0x000fea0003800000 */
.L_x_101:
[----:B------:R-:W-:Y:S01]  /*7490*/  IADD3 R128, P5, R24, R128, RZ ;  /* 0x0000008018807210 */ /* 0x000fe20007fbe0ff */
[----:B-----5:R-:W-:Y:S01]  /*74a0*/  FMUL R130, R29, UR22 ;  /* 0x000000161d827c20 */ /* 0x020fe20008400000 */
[----:B------:R-:W-:Y:S01]  /*74b0*/  VIADD R37, R127, UR6 ;  /* 0x000000067f257c36 */ /* 0x000fe20008000000 */
[----:B0-----:R-:W-:Y:S01]  /*74c0*/  LEA R122, P1, R126, UR10, 0x2 ;  /* 0x0000000a7e7a7c11 */ /* 0x001fe2000f8210ff */
[----:B------:R-:W-:Y:S01]  /*74d0*/  IMAD.WIDE.U32 R134, R38, 0x7, R134 ;  /* 0x0000000726867825 */ /* 0x000fe200078e0086 */
[----:B------:R-:W-:-:S03]  /*74e0*/  IADD3.X R129, R25, R3, R129, P5, !PT ;  /* 0x0000000319817210 */ /* 0x000fc60002ffe481 */
[----:B------:R-:W-:Y:S01]  /*74f0*/  FFMA R187, R187, UR21, R130 ;  /* 0x00000015bbbb7c23 */ /* 0x000fe20008000082 */
[----:B------:R-:W-:Y:S01]  /*7500*/  IADD3 R136, P5, R36, R114, RZ ;  /* 0x0000007224887210 */ /* 0x000fe20007fbe0ff */
[----:B------:R-:W-:Y:S01]  /*7510*/  BSSY B1, `(.L_x_103) ;  /* 0x000000f000017945 */ /* 0x000fe20003800000 */
[----:B------:R-:W-:Y:S01]  /*7520*/  LEA.HI.X R123, R126, UR11, R37, 0x2, P1 ;  /* 0x0000000b7e7b7c11 */ /* 0x000fe200088f1425 */
[----:B------:R-:W-:Y:S01]  /*7530*/  IMAD.WIDE.U32 R128, R26, UR23, R128 ;  /* 0x000000171a807c25 */ /* 0x000fe2000f8e0080 */
[----:B------:R-:W-:Y:S02]  /*7540*/  ISETP.GT.AND P1, PT, R0, 0x50, P0 ;  /* 0x000000500000780c */ /* 0x000fe40000724270 */
[----:B------:R-:W-:Y:S01]  /*7550*/  IADD3 R124, P6, R124, R38, RZ ;  /* 0x000000267c7c7210 */ /* 0x000fe20007fde0ff */
[----:B------:R-:W-:Y:S02]  /*7560*/  IMAD.X R137, R28, 0x1, R115, P5 ;  /* 0x000000011c897824 */ /* 0x000fe400028e0673 */
[----:B------:R-:W-:Y:S01]  /*7570*/  IMAD.WIDE.U32 R116, R38, 0x7, R116 ;  /* 0x0000000726747825 */ /* 0x000fe200078e0074 */
[----:B------:R-:W-:-:S02]  /*7580*/  IADD3.X R125, R39, R226, R125, P6, !PT ;  /* 0x000000e2277d7210 */ /* 0x000fc400037fe47d */
[----:B------:R0:W-:Y:S01]  /*7590*/  @P4 STG.E desc[UR16][R136.64], R187 ;  /* 0x000000bb88004986 */ /* 0x0001e2000c101910 */
[-C--:B------:R-:W-:Y:S01]  /*75a0*/  IADD3 R130, P6, R134, R38.reuse, RZ ;  /* 0x0000002686827210 */ /* 0x080fe20007fde0ff */
[----:B------:R-:W-:Y:S02]  /*75b0*/  VIADD R139, R129, UR6 ;  /* 0x00000006818b7c36 */ /* 0x000fe40008000000 */
[----:B------:R-:W-:-:S03]  /*75c0*/  IMAD.WIDE.U32 R132, R27, R38, R124 ;  /* 0x000000261b847225 */ /* 0x000fc600078e007c */
[----:B------:R-:W-:Y:S01]  /*75d0*/  IADD3 R126, P5, R24, R132, RZ ;  /* 0x00000084187e7210 */ /* 0x000fe20007fbe0ff */
[----:B------:R-:W-:-:S12]  /*75e0*/  @!P1 BRA `(.L_x_104) ;  /* 0x0000000000049947 */ /* 0x000fd80003800000 */
[----:B------:R0:W5:Y:S02]  /*75f0*/  LDG.E.LTC128B R29, desc[UR16][R122.64+0x20] ;  /* 0x000020107a1d7981 */ /* 0x000164000c1e1920 */
.L_x_104:
[----:B------:R-:W-:Y:S05]  /*7600*/  BSYNC B1 ;  /* 0x0000000000017941 */ /* 0x000fea0003800000 */
.L_x_103:
[----:B-----5:R-:W-:Y:S01]  /*7610*/  FMUL R37, R29, UR22 ;  /* 0x000000161d257c20 */ /* 0x020fe20008400000 */
[----:B------:R-:W-:Y:S01]  /*7620*/  IADD3.X R127, R25, R3, R133, P5, !PT ;  /* 0x00000003197f7210 */ /* 0x000fe20002ffe485 */
[----:B------:R-:W-:Y:S01]  /*7630*/  BSSY B1, `(.L_x_105) ;  /* 0x000000f000017945 */ /* 0x000fe20003800000 */
[----:B------:R-:W-:Y:S01]  /*7640*/  IADD3 R117, R226, R117, RZ ;  /* 0x00000075e2757210 */ /* 0x000fe20007ffe0ff */
[----:B------:R-:W-:Y:S01]  /*7650*/  FFMA R37, R186, UR21, R37 ;  /* 0x00000015ba257c23 */ /* 0x000fe20008000025 */
[----:B------:R-:W-:Y:S02]  /*7660*/  IADD3 R129, P5, R34, R116, RZ ;  /* 0x0000007422817210 */ /* 0x000fe40007fbe0ff */
[----:B------:R-:W-:Y:S02]  /*7670*/  LEA R132, P4, R128, UR10, 0x2 ;  /* 0x0000000a80847c11 */ /* 0x000fe4000f8810ff */
[----:B------:R0:W-:Y:S01]  /*7680*/  @P1 STG.E desc[UR16][R120.64+0x20], R37 ;  /* 0x0000202578001986 */ /* 0x0001e2000c101910 */
[----:B------:R-:W-:Y:S01]  /*7690*/  ISETP.GT.AND P1, PT, R0, 0x51, P0 ;  /* 0x000000510000780c */ /* 0x000fe20000724270 */
[----:B------:R-:W-:Y:S01]  /*76a0*/  IMAD.X R140, R117, 0x1, R33, P5 ;  /* 0x00000001758c7824 */ /* 0x000fe200028e0621 */
[----:B------:R-:W-:-:S02]  /*76b0*/  IADD3.X R131, R39, R226, R135, P6, !PT ;  /* 0x000000e227837210 */ /* 0x000fc400037fe487 */
[----:B------:R-:W-:Y:S02]  /*76c0*/  LEA.HI.X R133, R128, UR11, R139, 0x2, P4 ;  /* 0x0000000b80857c11 */ /* 0x000fe4000a0f148b */
[-C--:B------:R-:W-:Y:S01]  /*76d0*/  IADD3 R116, P4, R116, R38.reuse, RZ ;  /* 0x0000002674747210 */ /* 0x080fe20007f9e0ff */
[----:B------:R-:W-:Y:S01]  /*76e0*/  IMAD.WIDE.U32 R134, R27, R38, R130 ;  /* 0x000000261b867225 */ /* 0x000fe200078e0082 */
[----:B------:R-:W-:-:S05]  /*76f0*/  LEA R128, P5, R129, UR10, 0x2 ;  /* 0x0000000a81807c11 */ /* 0x000fca000f8a10ff */
[----:B0-----:R-:W-:Y:S08]  /*7700*/  @!P1 BRA `(.L_x_106) ;  /* 0x0000000000049947 */ /* 0x001ff00003800000 */
[----:B------:R0:W5:Y:S02]  /*7710*/  LDG.E.LTC128B R29, desc[UR16][R132.64+0x20] ;  /* 0x00002010841d7981 */ /* 0x000164000c1e1920 */
.L_x_106:
[----:B------:R-:W-:Y:S05]  /*7720*/  BSYNC B1 ;  /* 0x0000000000017941 */ /* 0x000fea0003800000 */
.L_x_105:
[----:B-----5:R-:W-:Y:S01]  /*7730*/  FMUL R138, R29, UR22 ;  /* 0x000000161d8a7c20 */ /* 0x020fe20008400000 */
[----:B------:R-:W-:Y:S01]  /*7740*/  IMAD.X R117, R117, 0x1, R39, P4 ;  /* 0x0000000175757824 */ /* 0x000fe200020e0627 */
[----:B------:R-:W-:Y:S01]  /*7750*/  ISETP.GT.AND P4, PT, R0, 0x58, P2 ;  /* 0x000000580000780c */ /* 0x000fe20001784270 */
[----:B------:R-:W-:Y:S01]  /*7760*/  BSSY B1, `(.L_x_107) ;  /* 0x000000c000017945 */ /* 0x000fe20003800000 */
[----:B------:R-:W-:Y:S01]  /*7770*/  FFMA R185, R185, UR21, R138 ;  /* 0x00000015b9b97c23 */ /* 0x000fe2000800008a */
[----:B------:R-:W-:Y:S02]  /*7780*/  IADD3 R37, P6, R116, R34, RZ ;  /* 0x0000002274257210 */ /* 0x000fe40007fde0ff */
[----:B------:R-:W-:Y:S02]  /*7790*/  LEA.HI.X R129, R129, UR11, R140, 0x2, P5 ;  /* 0x0000000b81817c11 */ /* 0x000fe4000a8f148c */
[----:B------:R0:W-:Y:S01]  /*77a0*/  @P1 STG.E desc[UR16][R136.64+0x20], R185 ;  /* 0x000020b988001986 */ /* 0x0001e2000c101910 */
[----:B------:R-:W-:Y:S01]  /*77b0*/  IMAD.X R140, R117, 0x1, R33, P6 ;  /* 0x00000001758c7824 */ /* 0x000fe200030e0621 */
[----:B------:R-:W-:-:S02]  /*77c0*/  IADD3 R134, P6, R24, R134, RZ ;  /* 0x0000008618867210 */ /* 0x000fc40007fde0ff */
[----:B------:R-:W-:Y:S02]  /*77d0*/  LEA R138, P5, R37, UR10, 0x2 ;  /* 0x0000000a258a7c11 */ /* 0x000fe4000f8a10ff */
[----:B------:R-:W-:Y:S02]  /*77e0*/  IADD3.X R135, R25, R3, R135, P6, !PT ;  /* 0x0000000319877210 */ /* 0x000fe400037fe487 */
[----:B------:R-:W-:Y:S01]  /*77f0*/  LEA.HI.X R139, R37, UR11, R140, 0x2, P5 ;  /* 0x0000000b258b7c11 */ /* 0x000fe2000a8f148c */
[----:B------:R-:W-:Y:S08]  /*7800*/  @!P4 BRA `(.L_x_108) ;  /* 0x000000000004c947 */ /* 0x000ff00003800000 */
[----:B------:R0:W5:Y:S02]  /*7810*/  LDG.E.LTC128B R29, desc[UR16][R128.64] ;  /* 0x00000010801d7981 */ /* 0x000164000c1e1920 */
.L_x_108:
[----:B------:R-:W-:Y:S05]  /*7820*/  BSYNC B1 ;  /* 0x0000000000017941 */ /* 0x000fea0003800000 */
.L_x_107:
[----:B0-----:R-:W-:Y:S01]  /*7830*/  IADD3 R128, P5, R36, R120, RZ ;  /* 0x0000007824807210 */ /* 0x001fe20007fbe0ff */
[----:B-----5:R-:W-:Y:S01]  /*7840*/  FMUL R37, R29, UR22 ;  /* 0x000000161d257c20 */ /* 0x020fe20008400000 */
[----:B------:R-:W-:Y:S01]  /*7850*/  ISETP.GT.AND P1, PT, R0, 0x59, P2 ;  /* 0x000000590000780c */ /* 0x000fe20001724270 */
[----:B------:R-:W-:Y:S01]  /*7860*/  IMAD.WIDE.U32 R124, R38, 0x7, R124 ;  /* 0x00000007267c7825 */ /* 0x000fe200078e007c */
[----:B------:R-:W-:-:S03]  /*7870*/  IADD3.X R129, R28, R121, RZ, P5, !PT ;  /* 0x000000791c817210 */ /* 0x000fc60002ffe4ff */
[----:B------:R-:W-:Y:S01]  /*7880*/  FFMA R37, R184, UR21, R37 ;  /* 0x00000015b8257c23 */ /* 0x000fe20008000025 */
[----:B------:R-:W-:Y:S01]  /*7890*/  BSSY B1, `(.L_x_109) ;  /* 0x000000a000017945 */ /* 0x000fe20003800000 */
[----:B------:R-:W-:Y:S01]  /*78a0*/  IMAD.WIDE.U32 R126, R26, UR23, R126 ;  /* 0x000000171a7e7c25 */ /* 0x000fe2000f8e007e */
[----:B------:R-:W-:Y:S02]  /*78b0*/  IADD3 R124, P6, R124, R38, RZ ;  /* 0x000000267c7c7210 */ /* 0x000fe40007fde0ff */
[----:B------:R0:W-:Y:S01]  /*78c0*/  @P4 STG.E desc[UR16][R128.64], R37 ;  /* 0x0000002580004986 */ /* 0x0001e2000c101910 */
[----:B------:R-:W-:Y:S01]  /*78d0*/  VIADD R127, R127, UR6 ;  /* 0x000000067f7f7c36 */ /* 0x000fe20008000000 */
[C---:B------:R-:W-:Y:S02]  /*78e0*/  LEA R140, P5, R126.reuse, UR10, 0x2 ;  /* 0x0000000a7e8c7c11 */ /* 0x040fe4000f8a10ff */
[----:B------:R-:W-:Y:S02]  /*78f0*/  IADD3.X R125, R39, R226, R125, P6, !PT ;  /* 0x000000e2277d7210 */ /* 0x000fe400037fe47d */
[----:B------:R-:W-:Y:S01]  /*7900*/  LEA.HI.X R141, R126, UR11, R127, 0x2, P5 ;  /* 0x0000000b7e8d7c11 */ /* 0x000fe2000a8f147f */
[----:B------:R-:W-:Y:S08]  /*7910*/  @!P1 BRA `(.L_x_110) ;  /* 0x0000000000049947 */ /* 0x000ff00003800000 */
[----:B------:R0:W5:Y:S02]  /*7920*/  LDG.E.LTC128B R29, desc[UR16][R138.64] ;  /* 0x000000108a1d7981 */ /* 0x000164000c1e1920 */
.L_x_110:
[----:B------:R-:W-:Y:S05]  /*7930*/  BSYNC B1 ;  /* 0x0000000000017941 */ /* 0x000fea0003800000 */
.L_x_109:
[----:B------:R-:W-:Y:S01]  /*7940*/  IADD3 R126, P4, R36, R136, RZ ;  /* 0x00000088247e7210 */ /* 0x000fe20007f9e0ff */
[----:B-----5:R-:W-:Y:S01]  /*7950*/  FMUL R142, R29, UR22 ;  /* 0x000000161d8e7c20 */ /* 0x020fe20008400000 */
[----:B------:R-:W-:Y:S01]  /*7960*/  IMAD.WIDE.U32 R134, R26, UR23, R134 ;  /* 0x000000171a867c25 */ /* 0x000fe2000f8e0086 */
[----:B------:R-:W-:Y:S03]  /*7970*/  BSSY B1, `(.L_x_111) ;  /* 0x000000e000017945 */ /* 0x000fe60003800000 */
[----:B------:R-:W-:Y:S01]  /*7980*/  FFMA R183, R183, UR21, R142 ;  /* 0x00000015b7b77c23 */ /* 0x000fe2000800008e */
[----:B------:R-:W-:Y:S01]  /*7990*/  IMAD.X R127, R28, 0x1, R137, P4 ;  /* 0x000000011c7f7824 */ /* 0x000fe200020e0689 */
[----:B------:R-:W-:Y:S01]  /*79a0*/  ISETP.GT.AND P4, PT, R0, 0x58, P0 ;  /* 0x000000580000780c */ /* 0x000fe20000784270 */
[----:B0-----:R-:W-:Y:S01]  /*79b0*/  VIADD R37, R135, UR6 ;  /* 0x0000000687257c36 */ /* 0x001fe20008000000 */
[----:B------:R-:W-:Y:S01]  /*79c0*/  LEA R138, P5, R134, UR10, 0x2 ;  /* 0x0000000a868a7c11 */ /* 0x000fe2000f8a10ff */
[----:B------:R-:W-:Y:S01]  /*79d0*/  IMAD.WIDE.U32 R116, R38, 0x7, R116 ;  /* 0x0000000726747825 */ /* 0x000fe200078e0074 */
[----:B------:R0:W-:Y:S02]  /*79e0*/  @P1 STG.E desc[UR16][R126.64], R183 ;  /* 0x000000b77e001986 */ /* 0x0001e4000c101910 */
[----:B------:R-:W-:-:S02]  /*79f0*/  LEA.HI.X R139, R134, UR11, R37, 0x2, P5 ;  /* 0x0000000b868b7c11 */ /* 0x000fc4000a8f1425 */
[----:B------:R-:W-:Y:S02]  /*7a00*/  IADD3 R145, R226, R117, RZ ;  /* 0x00000075e2917210 */ /* 0x000fe40007ffe0ff */
[----:B------:R-:W-:-:S05]  /*7a10*/  IADD3 R135, P5, R34, R116, RZ ;  /* 0x0000007422877210 */ /* 0x000fca0007fbe0ff */
[----:B------:R-:W-:Y:S01]  /*7a20*/  IMAD.X R142, R145, 0x1, R33, P5 ;  /* 0x00000001918e7824 */ /* 0x000fe200028e0621 */
[----:B0-----:R-:W-:Y:S07]  /*7a30*/  @!P4 BRA `(.L_x_112) ;  /* 0x000000000004c947 */ /* 0x001fee0003800000 */
[----:B------:R0:W5:Y:S02]  /*7a40*/  LDG.E.LTC128B R29, desc[UR16][R140.64+0x20] ;  /* 0x000020108c1d7981 */ /* 0x000164000c1e1920 */
.L_x_112:
[----:B------:R-:W-:Y:S05]  /*7a50*/  BSYNC B1 ;  /* 0x0000000000017941 */ /* 0x000fea0003800000 */
.L_x_111:
[----:B-----5:R-:W-:Y:S01]  /*7a60*/  FMUL R37, R29, UR22 ;  /* 0x000000161d257c20 */ /* 0x020fe20008400000 */
[----:B------:R-:W-:Y:S01]  /*7a70*/  ISETP.GT.AND P6, PT, R0, 0x59, P0 ;  /* 0x000000590000780c */ /* 0x000fe200007c4270 */
[----:B------:R-:W-:Y:S01]  /*7a80*/  BSSY B1, `(.L_x_113) ;  /* 0x0000009000017945 */ /* 0x000fe20003800000 */
[C---:B------:R-:W-:Y:S01]  /*7a90*/  LEA R134, P1, R135.reuse, UR10, 0x2 ;  /* 0x0000000a87867c11 */ /* 0x040fe2000f8210ff */
[----:B------:R-:W-:Y:S01]  /*7aa0*/  FFMA R37, R182, UR21, R37 ;  /* 0x00000015b6257c23 */ /* 0x000fe20008000025 */
[-C--:B------:R-:W-:Y:S02]  /*7ab0*/  IADD3 R116, P5, R116, R38.reuse, RZ ;  /* 0x0000002674747210 */ /* 0x080fe40007fbe0ff */
[----:B------:R-:W-:Y:S01]  /*7ac0*/  LEA.HI.X R135, R135, UR11, R142, 0x2, P1 ;  /* 0x0000000b87877c11 */ /* 0x000fe200088f148e */
[----:B------:R-:W-:Y:S01]  /*7ad0*/  IMAD.WIDE.U32 R142, R27, R38, R124 ;  /* 0x000000261b8e7225 */ /* 0x000fe200078e007c */
[----:B------:R0:W-:Y:S05]  /*7ae0*/  @P4 STG.E desc[UR16][R128.64+0x20], R37 ;  /* 0x0000202580004986 */ /* 0x0001ea000c101910 */
[----:B------:R-:W-:Y:S05]  /*7af0*/  @!P6 BRA `(.L_x_114) ;  /* 0x000000000004e947 */ /* 0x000fea0003800000 */
[----:B------:R0:W5:Y:S02]  /*7b00*/  LDG.E.LTC128B R29, desc[UR16][R138.64+0x20] ;  /* 0x000020108a1d7981 */ /* 0x000164000c1e1920 */
.L_x_114:
[----:B------:R-:W-:Y:S05]  /*7b10*/  BSYNC B1 ;  /* 0x0000000000017941 */ /* 0x000fea0003800000 */
.L_x_113:
[----:B-----5:R-:W-:Y:S01]  /*7b20*/  FMUL R144, R29, UR22 ;  /* 0x000000161d907c20 */ /* 0x020fe20008400000 */
[----:B------:R-:W-:Y:S01]  /*7b30*/  ISETP.GT.AND P1, PT, R0, 0x60, P2 ;  /* 0x000000600000780c */ /* 0x000fe20001724270 */
[----:B------:R-:W-:Y:S01]  /*7b40*/  BSSY B1, `(.L_x_115) ;  /* 0x0000007000017945 */ /* 0x000fe20003800000 */
[----:B------:R-:W-:Y:S01]  /*7b50*/  IADD3 R142, P4, R24, R142, RZ ;  /* 0x0000008e188e7210 */ /* 0x000fe20007f9e0ff */
[----:B------:R-:W-:-:S03]  /*7b60*/  FFMA R181, R181, UR21, R144 ;  /* 0x00000015b5b57c23 */ /* 0x000fc60008000090 */
[----:B------:R-:W-:Y:S02]  /*7b70*/  IADD3.X R143, R25, R3, R143, P4, !PT ;  /* 0x00000003198f7210 */ /* 0x000fe400027fe48f */
[----:B------:R0:W-:Y:S05]  /*7b80*/  @P6 STG.E desc[UR16][R126.64+0x20], R181 ;  /* 0x000020b57e006986 */ /* 0x0001ea000c101910 */
[----:B------:R-:W-:Y:S05]  /*7b90*/  @!P1 BRA `(.L_x_116) ;  /* 0x0000000000049947 */ /* 0x000fea0003800000 */
[----:B------:R0:W5:Y:S02]  /*7ba0*/  LDG.E.LTC128B R29, desc[UR16][R134.64] ;  /* 0x00000010861d7981 */ /* 0x000164000c1e1920 */
.L_x_116:
[----:B------:R-:W-:Y:S05]  /*7bb0*/  BSYNC B1 ;  /* 0x0000000000017941 */ /* 0x000fea0003800000 */
.L_x_115:
[----:B0-----:R-:W-:Y:S01]  /*7bc0*/  IADD3 R134, P4, R36, R128, RZ ;  /* 0x0000008024867210 */ /* 0x001fe20007f9e0ff */
[----:B-----5:R-:W-:Y:S01]  /*7bd0*/  FMUL R37, R29, UR22 ;  /* 0x000000161d257c20 */ /* 0x020fe20008400000 */
[----:B------:R-:W-:Y:S01]  /*7be0*/  IMAD.X R117, R145, 0x1, R39, P5 ;  /* 0x0000000191757824 */ /* 0x000fe200028e0627 */
[----:B------:R-:W-:Y:S01]  /*7bf0*/  IADD3 R145, P6, R116, R34, RZ ;  /* 0x0000002274917210 */ /* 0x000fe20007fde0ff */
[----:B------:R-:W-:-:S04]  /*7c00*/  IMAD.WIDE.U32 R130, R38, 0x7, R130 ;  /* 0x0000000726827825 */ /* 0x000fc800078e0082 */
[----:B------:R-:W-:Y:S01]  /*7c10*/  FFMA R37, R180, UR21, R37 ;  /* 0x00000015b4257c23 */ /* 0x000fe20008000025 */
[----:B------:R-:W-:Y:S01]  /*7c20*/  BSSY B1, `(.L_x_117) ;  /* 0x000000b000017945 */ /* 0x000fe20003800000 */
[----:B------:R-:W-:Y:S01]  /*7c30*/  IADD3.X R146, R117, R33, RZ, P6, !PT ;  /* 0x0000002175927210 */ /* 0x000fe200037fe4ff */
[----:B------:R-:W-:Y:S01]  /*7c40*/  IMAD.X R135, R28, 0x1, R129, P4 ;  /* 0x000000011c877824 */ /* 0x000fe200020e0681 */
[----:B------:R-:W-:Y:S02]  /*7c50*/  ISETP.GT.AND P4, PT, R0, 0x61, P2 ;  /* 0x000000610000780c */ /* 0x000fe40001784270 */
[----:B------:R-:W-:Y:S02]  /*7c60*/  IADD3 R130, P5, R130, R38, RZ ;  /* 0x0000002682827210 */ /* 0x000fe40007fbe0ff */
[----:B------:R0:W-:Y:S01]  /*7c70*/  @P1 STG.E desc[UR16][R134.64], R37 ;  /* 0x0000002586001986 */ /* 0x0001e2000c101910 */
[----:B------:R-:W-:Y:S02]  /*7c80*/  LEA R144, P6, R145, UR10, 0x2 ;  /* 0x0000000a91907c11 */ /* 0x000fe4000f8c10ff */
[----:B------:R-:W-:-:S02]  /*7c90*/  IADD3.X R131, R39, R226, R131, P5, !PT ;  /* 0x000000e227837210 */ /* 0x000fc40002ffe483 */
[----:B------:R-:W-:-:S04]  /*7ca0*/  LEA.HI.X R145, R145, UR11, R146, 0x2, P6 ;  /* 0x0000000b91917c11 */ /* 0x000fc8000b0f1492 */
[----:B------:R-:W-:Y:S05]  /*7cb0*/  @!P4 BRA `(.L_x_118) ;  /* 0x000000000004c947 */ /* 0x000fea0003800000 */
[----:B------:R0:W5:Y:S02]  /*7cc0*/  LDG.E.LTC128B R29, desc[UR16][R144.64] ;  /* 0x00000010901d7981 */ /* 0x000164000c1e1920 */
.L_x_118:
[----:B------:R-:W-:Y:S05]  /*7cd0*/  BSYNC B1 ;  /* 0x0000000000017941 */ /* 0x000fea0003800000 */
.L_x_117:
[----:B0-----:R-:W-:-:S04]  /*7ce0*/  IMAD.WIDE.U32 R144, R27, R38, R130 ;  /* 0x000000261b907225 */ /* 0x001fc800078e0082 */
[----:B-----5:R-:W-:Y:S01]  /*7cf0*/  FMUL R148, R29, UR22 ;  /* 0x000000161d947c20 */ /* 0x020fe20008400000 */
[----:B------:R-:W-:Y:S01]  /*7d00*/  BSSY B1, `(.L_x_119) ;  /* 0x0000012000017945 */ /* 0x000fe20003800000 */
[----:B------:R-:W-:Y:S01]  /*7d10*/  IMAD.WIDE.U32 R142, R26, UR23, R142 ;  /* 0x000000171a8e7c25 */ /* 0x000fe2000f8e008e */
[----:B------:R-:W-:-:S03]  /*7d20*/  IADD3 R146, P1, R24, R144, RZ ;  /* 0x0000009018927210 */ /* 0x000fc60007f3e0ff */
[----:B------:R-:W-:Y:S01]  /*7d30*/  FFMA R179, R179, UR21, R148 ;  /* 0x00000015b3b37c23 */ /* 0x000fe20008000094 */
[----:B------:R-:W-:Y:S01]  /*7d40*/  VIADD R37, R143, UR6 ;  /* 0x000000068f257c36 */ /* 0x000fe20008000000 */
[----:B------:R-:W-:Y:S02]  /*7d50*/  IADD3.X R147, R25, R3, R145, P1, !PT ;  /* 0x0000000319937210 */ /* 0x000fe40000ffe491 */
[----:B------:R-:W-:Y:S01]  /*7d60*/  LEA R144, P1, R142, UR10, 0x2 ;  /* 0x0000000a8e907c11 */ /* 0x000fe2000f8210ff */
[----:B------:R-:W-:-:S03]  /*7d70*/  IMAD.WIDE.U32 R146, R26, UR23, R146 ;  /* 0x000000171a927c25 */ /* 0x000fc6000f8e0092 */
[----:B------:R-:W-:Y:S02]  /*7d80*/  LEA.HI.X R145, R142, UR11, R37, 0x2, P1 ;  /* 0x0000000b8e917c11 */ /* 0x000fe400088f1425 */
[----:B------:R-:W-:Y:S01]  /*7d90*/  IADD3 R142, P5, R36, R126, RZ ;  /* 0x0000007e248e7210 */ /* 0x000fe20007fbe0ff */
[----:B------:R-:W-:Y:S01]  /*7da0*/  VIADD R37, R147, UR6 ;  /* 0x0000000693257c36 */ /* 0x000fe20008000000 */
[----:B------:R-:W-:-:S03]  /*7db0*/  ISETP.GT.AND P1, PT, R0, 0x60, P0 ;  /* 0x000000600000780c */ /* 0x000fc60000724270 */
[----:B------:R-:W-:Y:S01]  /*7dc0*/  IMAD.X R143, R28, 0x1, R127, P5 ;  /* 0x000000011c8f7824 */ /* 0x000fe200028e067f */
[----:B------:R-:W-:-:S04]  /*7dd0*/  LEA R148, P5, R146, UR10, 0x2 ;  /* 0x0000000a92947c11 */ /* 0x000fc8000f8a10ff */
[----:B------:R0:W-:Y:S01]  /*7de0*/  @P4 STG.E desc[UR16][R142.64], R179 ;  /* 0x000000b38e004986 */ /* 0x0001e2000c101910 */
[----:B------:R-:W-:-:S04]  /*7df0*/  LEA.HI.X R149, R146, UR11, R37, 0x2, P5 ;  /* 0x0000000b92957c11 */ /* 0x000fc8000a8f1425 */
[----:B------:R-:W-:Y:S05]  /*7e00*/  @!P1 BRA `(.L_x_120) ;  /* 0x0000000000049947 */ /* 0x000fea0003800000 */
[----:B------:R0:W5:Y:S02]  /*7e10*/  LDG.E.LTC128B R29, desc[UR16][R144.64+0x20] ;  /* 0x00002010901d7981 */ /* 0x000164000c1e1920 */
.L_x_120:
[----:B------:R-:W-:Y:S05]  /*7e20*/  BSYNC B1 ;  /* 0x0000000000017941 */ /* 0x000fea0003800000 */
.L_x_119:
[----:B-----5:R-:W-:Y:S01]  /*7e30*/  FMUL R37, R29, UR22 ;  /* 0x000000161d257c20 */ /* 0x020fe20008400000 */
[----:B------:R-:W-:Y:S01]  /*7e40*/  ISETP.GT.AND P4, PT, R0, 0x61, P0 ;  /* 0x000000610000780c */ /* 0x000fe20000784270 */
[----:B------:R-:W-:Y:S02]  /*7e50*/  BSSY B1, `(.L_x_121) ;  /* 0x0000006000017945 */ /* 0x000fe40003800000 */
[----:B------:R-:W-:Y:S01]  /*7e60*/  FFMA R147, R178, UR21, R37 ;  /* 0x00000015b2937c23 */ /* 0x000fe20008000025 */
[----:B------:R-:W-:-:S04]  /*7e70*/  MOV R37, R29 ;  /* 0x0000001d00257202 */ /* 0x000fc80000000f00 */
[----:B------:R0:W-:Y:S05]  /*7e80*/  @P1 STG.E desc[UR16][R134.64+0x20], R147 ;  /* 0x0000209386001986 */ /* 0x0001ea000c101910 */
[----:B------:R-:W-:Y:S05]  /*7e90*/  @!P4 BRA `(.L_x_122) ;  /* 0x000000000004c947 */ /* 0x000fea0003800000 */
[----:B------:R0:W5:Y:S02]  /*7ea0*/  LDG.E.LTC128B R37, desc[UR16][R148.64+0x20] ;  /* 0x0000201094257981 */ /* 0x000164000c1e1920 */
.L_x_122:
[----:B------:R-:W-:Y:S05]  /*7eb0*/  BSYNC B1 ;  /* 0x0000000000017941 */ /* 0x000fea0003800000 */
.L_x_121:
[----:B-----5:R-:W-:Y:S01]  /*7ec0*/  FMUL R146, R37, UR22 ;  /* 0x0000001625927c20 */ /* 0x020fe20008400000 */
[----:B------:R-:W-:Y:S01]  /*7ed0*/  ISETP.GT.AND P1, PT, R0, 0x68, P2 ;  /* 0x000000680000780c */ /* 0x000fe20001724270 */
[----:B------:R-:W-:Y:S01]  /*7ee0*/  BSSY B1, `(.L_x_123) ;  /* 0x000000c000017945 */ /* 0x000fe20003800000 */
[----:B------:R-:W-:-:S04]  /*7ef0*/  IMAD.WIDE.U32 R124, R38, 0x7, R124 ;  /* 0x00000007267c7825 */ /* 0x000fc800078e007c */
[----:B------:R-:W-:Y:S01]  /*7f00*/  FFMA R177, R177, UR21, R146 ;  /* 0x00000015b1b17c23 */ /* 0x000fe20008000092 */
[----:B0-----:R-:W-:-:S04]  /*7f10*/  IMAD.WIDE.U32 R146, R38, 0x7, R116 ;  /* 0x0000000726927825 */ /* 0x001fc800078e0074 */
[----:B------:R0:W-:Y:S01]  /*7f20*/  @P4 STG.E desc[UR16][R142.64+0x20], R177 ;  /* 0x000020b18e004986 */ /* 0x0001e2000c101910 */
[----:B------:R-:W-:Y:S01]  /*7f30*/  IMAD.IADD R29, R226, 0x1, R147 ;  /* 0x00000001e21d7824 */ /* 0x000fe200078e0293 */
[----:B------:R-:W-:-:S05]  /*7f40*/  IADD3 R117, P4, R34, R146, RZ ;  /* 0x0000009222757210 */ /* 0x000fca0007f9e0ff */
[----:B------:R-:W-:Y:S01]  /*7f50*/  IMAD.X R150, R29, 0x1, R33, P4 ;  /* 0x000000011d967824 */ /* 0x000fe200020e0621 */
[----:B------:R-:W-:-:S04]  /*7f60*/  LEA R116, P4, R117, UR10, 0x2 ;  /* 0x0000000a75747c11 */ /* 0x000fc8000f8810ff */
[----:B------:R-:W-:Y:S01]  /*7f70*/  LEA.HI.X R117, R117, UR11, R150, 0x2, P4 ;  /* 0x0000000b75757c11 */ /* 0x000fe2000a0f1496 */
[----:B0-----:R-:W-:Y:S08]  /*7f80*/  @!P1 BRA `(.L_x_124) ;  /* 0x0000000000049947 */ /* 0x001ff00003800000 */
[----:B------:R0:W5:Y:S02]  /*7f90*/  LDG.E.LTC128B R37, desc[UR16][R116.64] ;  /* 0x0000001074257981 */ /* 0x000164000c1e1920 */
.L_x_124:
[----:B------:R-:W-:Y:S05]  /*7fa0*/  BSYNC B1 ;  /* 0x0000000000017941 */ /* 0x000fea0003800000 */
.L_x_123:
[----:B0-----:R-:W-:Y:S01]  /*7fb0*/  IADD3 R116, P4, R124, R38, RZ ;  /* 0x000000267c747210 */ /* 0x001fe20007f9e0ff */
[----:B------:R-:W-:Y:S01]  /*7fc0*/  IMAD.WIDE.U32 R130, R38, 0x7, R130 ;  /* 0x0000000726827825 */ /* 0x000fe200078e0082 */
[----:B------:R-:W-:Y:S02]  /*7fd0*/  BSSY B1, `(.L_x_125) ;  /* 0x0000015000017945 */ /* 0x000fe40003800000 */
[----:B------:R-:W-:Y:S01]  /*7fe0*/  IADD3.X R117, R39, R226, R125, P4, !PT ;  /* 0x000000e227757210 */ /* 0x000fe200027fe47d */
[----:B-----5:R-:W-:Y:S01]  /*7ff0*/  FMUL R125, R37, UR22 ;  /* 0x00000016257d7c20 */ /* 0x020fe20008400000 */
[-C--:B------:R-:W-:Y:S02]  /*8000*/  IADD3 R124, P4, R146, R38.reuse, RZ ;  /* 0x00000026927c7210 */ /* 0x080fe40007f9e0ff */
[-C--:B------:R-:W-:Y:S01]  /*8010*/  IADD3 R130, P5, R130, R38.reuse, RZ ;  /* 0x0000002682827210 */ /* 0x080fe20007fbe0ff */
[----:B------:R-:W-:-:S04]  /*8020*/  IMAD.WIDE.U32 R146, R27, R38, R116 ;  /* 0x000000261b927225 */ /* 0x000fc800078e0074 */
[----:B------:R-:W-:Y:S01]  /*8030*/  FFMA R177, R176, UR21, R125 ;  /* 0x00000015b0b17c23 */ /* 0x000fe2000800007d */
[----:B------:R-:W-:Y:S01]  /*8040*/  IADD3.X R131, R39, R226, R131, P5, !PT ;  /* 0x000000e227837210 */ /* 0x000fe20002ffe483 */
[----:B------:R-:W-:Y:S01]  /*8050*/  IMAD.X R125, R29, 0x1, R39, P4 ;  /* 0x000000011d7d7824 */ /* 0x000fe200020e0627 */
[----:B------:R-:W-:Y:S02]  /*8060*/  IADD3 R146, P5, R24, R146, RZ ;  /* 0x0000009218927210 */ /* 0x000fe40007fbe0ff */
[----:B------:R-:W-:Y:S02]  /*8070*/  ISETP.GT.AND P4, PT, R0, 0x69, P2 ;  /* 0x000000690000780c */ /* 0x000fe40001784270 */
[----:B------:R-:W-:Y:S02]  /*8080*/  IADD3.X R147, R25, R3, R147, P5, !PT ;  /* 0x0000000319937210 */ /* 0x000fe40002ffe493 */
[----:B------:R-:W-:Y:S02]  /*8090*/  IADD3 R154, P5, R36, R134, RZ ;  /* 0x00000086249a7210 */ /* 0x000fe40007fbe0ff */
[----:B------:R-:W-:-:S02]  /*80a0*/  IADD3 R29, P6, R124, R34, RZ ;  /* 0x000000227c1d7210 */ /* 0x000fc40007fde0ff */
[----:B------:R-:W-:Y:S02]  /*80b0*/  IADD3.X R155, R28, R135, RZ, P5, !PT ;  /* 0x000000871c9b7210 */ /* 0x000fe40002ffe4ff */
[----:B------:R-:W-:Y:S01]  /*80c0*/  LEA R150, P5, R29, UR10, 0x2 ;  /* 0x0000000a1d967c11 */ /* 0x000fe2000f8a10ff */
[----:B------:R-:W-:Y:S02]  /*80d0*/  IMAD.X R176, R125, 0x1, R33, P6 ;  /* 0x000000017db07824 */ /* 0x000fe400030e0621 */
[----:B------:R0:W-:Y:S03]  /*80e0*/  @P1 STG.E desc[UR16][R154.64], R177 ;  /* 0x000000b19a001986 */ /* 0x0001e6000c101910 */
[----:B------:R-:W-:Y:S01]  /*80f0*/  LEA.HI.X R151, R29, UR11, R176, 0x2, P5 ;  /* 0x0000000b1d977c11 */ /* 0x000fe2000a8f14b0 */
[----:B------:R-:W-:Y:S06]  /*8100*/  @!P4 BRA `(.L_x_126) ;  /* 0x000000000004c947 */ /* 0x000fec0003800000 */
[----:B------:R0:W5:Y:S02]  /*8110*/  LDG.E.LTC128B R37, desc[UR16][R150.64] ;  /* 0x0000001096257981 */ /* 0x000164000c1e1920 */
.L_x_126:
[----:B------:R-:W-:Y:S05]  /*8120*/  BSYNC B1 ;  /* 0x0000000000017941 */ /* 0x000fea0003800000 */
.L_x_125:
        /* <DEDUP_REMOVED lines=11> */
[----:B------:R-:W-:Y:S02]  /*81e0*/  IADD3 R146, P5, R36, R142, RZ ;  /* 0x0000008e24927210 */ /* 0x000fe40007fbe0ff */
[----:B------:R-:W-:Y:S02]  /*81f0*/  ISETP.GT.AND P1, PT, R0, 0x68, P0 ;  /* 0x000000680000780c */ /* 0x000fe40000724270 */
[----:B------:R-:W-:Y:S01]  /*8200*/  IADD3 R29, R177, UR6, RZ ;  /* 0x00000006b11d7c10 */ /* 0x000fe2000fffe0ff */
[----:B------:R-:W-:Y:S01]  /*8210*/  IMAD.X R147, R28, 0x1, R143, P5 ;  /* 0x000000011c937824 */ /* 0x000fe200028e068f */
[----:B------:R-:W-:-:S04]  /*8220*/  LEA R178, P5, R176, UR10, 0x2 ;  /* 0x0000000ab0b27c11 */ /* 0x000fc8000f8a10ff */
[----:B------:R0:W-:Y:S01]  /*8230*/  @P4 STG.E desc[UR16][R146.64], R175 ;  /* 0x000000af92004986 */ /* 0x0001e2000c101910 */
[----:B------:R-:W-:-:S04]  /*8240*/  LEA.HI.X R179, R176, UR11, R29, 0x2, P5 ;  /* 0x0000000bb0b37c11 */ /* 0x000fc8000a8f141d */
[----:B------:R-:W-:Y:S05]  /*8250*/  @!P1 BRA `(.L_x_128) ;  /* 0x0000000000049947 */ /* 0x000fea0003800000 */
[----:B------:R0:W5:Y:S02]  /*8260*/  LDG.E.LTC128B R37, desc[UR16][R150.64+0x20] ;  /* 0x0000201096257981 */ /* 0x000164000c1e1920 */
.L_x_128:
[----:B------:R-:W-:Y:S05]  /*8270*/  BSYNC B1 ;  /* 0x0000000000017941 */ /* 0x000fea0003800000 */
.L_x_127:
[----:B-----5:R-:W-:Y:S01]  /*8280*/  FMUL R29, R37, UR22 ;  /* 0x00000016251d7c20 */ /* 0x020fe20008400000 */
[----:B------:R-:W-:Y:S01]  /*8290*/  ISETP.GT.AND P4, PT, R0, 0x69, P0 ;  /* 0x000000690000780c */ /* 0x000fe20000784270 */
[----:B------:R-:W-:Y:S02]  /*82a0*/  BSSY B1, `(.L_x_129) ;  /* 0x0000006000017945 */ /* 0x000fe40003800000 */
[----:B0-----:R-:W-:Y:S01]  /*82b0*/  FFMA R175, R174, UR21, R29 ;  /* 0x00000015aeaf7c23 */ /* 0x001fe2000800001d */
[----:B------:R-:W-:-:S04]  /*82c0*/  IMAD.MOV.U32 R29, RZ, RZ, R37 ;  /* 0x000000ffff1d7224 */ /* 0x000fc800078e0025 */
[----:B------:R0:W-:Y:S05]  /*82d0*/  @P1 STG.E desc[UR16][R154.64+0x20], R175 ;  /* 0x000020af9a001986 */ /* 0x0001ea000c101910 */
[----:B------:R-:W-:Y:S05]  /*82e0*/  @!P4 BRA `(.L_x_130) ;  /* 0x000000000004c947 */ /* 0x000fea0003800000 */
[----:B------:R0:W5:Y:S02]  /*82f0*/  LDG.E.LTC128B R29, desc[UR16][R178.64+0x20] ;  /* 0x00002010b21d7981 */ /* 0x000164000c1e1920 */
.L_x_130:
[----:B------:R-:W-:Y:S05]  /*8300*/  BSYNC B1 ;  /* 0x0000000000017941 */ /* 0x000fea0003800000 */
.L_x_129:
[----:B-----5:R-:W-:Y:S01]  /*8310*/  FMUL R174, R29, UR22 ;  /* 0x000000161dae7c20 */ /* 0x020fe20008400000 */
[----:B------:R-:W-:Y:S01]  /*8320*/  IMAD.WIDE.U32 R124, R38, 0x7, R124 ;  /* 0x00000007267c7825 */ /* 0x000fe200078e007c */
[----:B------:R-:W-:Y:S01]  /*8330*/  ISETP.GT.AND P1, PT, R0, 0x70, P2 ;  /* 0x000000700000780c */ /* 0x000fe20001724270 */
[----:B------:R-:W-:Y:S02]  /*8340*/  BSSY B1, `(.L_x_131) ;  /* 0x000000a000017945 */ /* 0x000fe40003800000 */
[----:B------:R-:W-:Y:S01]  /*8350*/  FFMA R177, R173, UR21, R174 ;  /* 0x00000015adb17c23 */ /* 0x000fe200080000ae */
[----:B------:R-:W-:-:S04]  /*8360*/  IMAD.IADD R37, R226, 0x1, R125 ;  /* 0x00000001e2257824 */ /* 0x000fc800078e027d */
[----:B------:R1:W-:Y:S01]  /*8370*/  @P4 STG.E desc[UR16][R146.64+0x20], R177 ;  /* 0x000020b192004986 */ /* 0x0003e2000c101910 */
[----:B------:R-:W-:-:S05]  /*8380*/  IADD3 R173, P4, R34, R124, RZ ;  /* 0x0000007c22ad7210 */ /* 0x000fca0007f9e0ff */
[----:B------:R-:W-:Y:S01]  /*8390*/  IMAD.X R176, R37, 0x1, R33, P4 ;  /* 0x0000000125b07824 */ /* 0x000fe200020e0621 */
[----:B------:R-:W-:-:S04]  /*83a0*/  LEA R174, P4, R173, UR10, 0x2 ;  /* 0x0000000aadae7c11 */ /* 0x000fc8000f8810ff */
[----:B0-----:R-:W-:Y:S01]  /*83b0*/  LEA.HI.X R175, R173, UR11, R176, 0x2, P4 ;  /* 0x0000000badaf7c11 */ /* 0x001fe2000a0f14b0 */
[----:B-1----:R-:W-:Y:S08]  /*83c0*/  @!P1 BRA `(.L_x_132) ;  /* 0x0000000000049947 */ /* 0x002ff00003800000 */
[----:B------:R0:W5:Y:S02]  /*83d0*/  LDG.E.LTC128B R29, desc[UR16][R174.64] ;  /* 0x00000010ae1d7981 */ /* 0x000164000c1e1920 */
.L_x_132:
[----:B------:R-:W-:Y:S05]  /*83e0*/  BSYNC B1 ;  /* 0x0000000000017941 */ /* 0x000fea0003800000 */
.L_x_131:
[----:B0-----:R-:W-:Y:S01]  /*83f0*/  IMAD.WIDE.U32 R174, R38, 0x7, R116 ;  /* 0x0000000726ae7825 */ /* 0x001fe200078e0074 */
[----:B------:R-:W-:-:S03]  /*8400*/  IADD3 R116, P4, R124, R38, RZ ;  /* 0x000000267c747210 */ /* 0x000fc60007f9e0ff */
[----:B-----5:R-:W-:Y:S01]  /*8410*/  FMUL R117, R29, UR22 ;  /* 0x000000161d757c20 */ /* 0x020fe20008400000 */
[----:B------:R-:W-:Y:S01]  /*8420*/  BSSY B1, `(.L_x_133) ;  /* 0x0000015000017945 */ /* 0x000fe20003800000 */
[----:B------:R-:W-:Y:S01]  /*8430*/  IMAD.WIDE.U32 R130, R38, 0x7, R130 ;  /* 0x0000000726827825 */ /* 0x000fe200078e0082 */
[----:B------:R-:W-:-:S03]  /*8440*/  IADD3 R124, P5, R174, R38, RZ ;  /* 0x00000026ae7c7210 */ /* 0x000fc60007fbe0ff */
[----:B------:R-:W-:Y:S01]  /*8450*/  FFMA R181, R172, UR21, R117 ;  /* 0x00000015acb57c23 */ /* 0x000fe20008000075 */
[----:B------:R-:W-:Y:S02]  /*8460*/  IADD3.X R117, R37, R39, RZ, P4, !PT ;  /* 0x0000002725757210 */ /* 0x000fe400027fe4ff */
[----:B------:R-:W-:Y:S02]  /*8470*/  IADD3.X R125, R39, R226, R175, P5, !PT ;  /* 0x000000e2277d7210 */ /* 0x000fe40002ffe4af */
[-C--:B------:R-:W-:Y:S02]  /*8480*/  IADD3 R130, P5, R130, R38.reuse, RZ ;  /* 0x0000002682827210 */ /* 0x080fe40007fbe0ff */
[----:B------:R-:W-:Y:S01]  /*8490*/  ISETP.GT.AND P4, PT, R0, 0x71, P2 ;  /* 0x000000710000780c */ /* 0x000fe20001784270 */
[----:B------:R-:W-:Y:S01]  /*84a0*/  IMAD.WIDE.U32 R174, R27, R38, R124 ;  /* 0x000000261bae7225 */ /* 0x000fe200078e007c */
[----:B------:R-:W-:Y:S02]  /*84b0*/  IADD3.X R131, R39, R226, R131, P5, !PT ;  /* 0x000000e227837210 */ /* 0x000fe40002ffe483 */
[----:B------:R-:W-:-:S02]  /*84c0*/  IADD3 R37, P6, R116, R34, RZ ;  /* 0x0000002274257210 */ /* 0x000fc40007fde0ff */
[----:B------:R-:W-:-:S03]  /*84d0*/  IADD3 R176, P5, R24, R174, RZ ;  /* 0x000000ae18b07210 */ /* 0x000fc60007fbe0ff */
[----:B------:R-:W-:Y:S01]  /*84e0*/  IMAD.X R180, R117, 0x1, R33, P6 ;  /* 0x0000000175b47824 */ /* 0x000fe200030e0621 */
[----:B------:R-:W-:Y:S02]  /*84f0*/  IADD3.X R177, R25, R3, R175, P5, !PT ;  /* 0x0000000319b17210 */ /* 0x000fe40002ffe4af */
[----:B------:R-:W-:-:S05]  /*8500*/  IADD3 R174, P5, R36, R154, RZ ;  /* 0x0000009a24ae7210 */ /* 0x000fca0007fbe0ff */
[----:B------:R-:W-:Y:S01]  /*8510*/  IMAD.X R175, R28, 0x1, R155, P5 ;  /* 0x000000011caf7824 */ /* 0x000fe200028e069b */
[----:B------:R-:W-:-:S04]  /*8520*/  LEA R172, P5, R37, UR10, 0x2 ;  /* 0x0000000a25ac7c11 */ /* 0x000fc8000f8a10ff */
[----:B------:R0:W-:Y:S01]  /*8530*/  @P1 STG.E desc[UR16][R174.64], R181 ;  /* 0x000000b5ae001986 */ /* 0x0001e2000c101910 */
[----:B------:R-:W-:Y:S01]  /*8540*/  LEA.HI.X R173, R37, UR11, R180, 0x2, P5 ;  /* 0x0000000b25ad7c11 */ /* 0x000fe2000a8f14b4 */
[----:B------:R-:W-:Y:S07]  /*8550*/  @!P4 BRA `(.L_x_134) ;  /* 0x000000000004c947 */ /* 0x000fee0003800000 */
[----:B------:R1:W5:Y:S02]  /*8560*/  LDG.E.LTC128B R29, desc[UR16][R172.64] ;  /* 0x00000010ac1d7981 */ /* 0x000364000c1e1920 */
.L_x_134:
[----:B------:R-:W-:Y:S05]  /*8570*/  BSYNC B1 ;  /* 0x0000000000017941 */ /* 0x000fea0003800000 */
.L_x_133:
[----:B0-----:R-:W-:-:S04]  /*8580*/  IMAD.WIDE.U32 R180, R27, R38, R130 ;  /* 0x000000261bb47225 */ /* 0x001fc800078e0082 */
[----:B-----5:R-:W-:Y:S01]  /*8590*/  FMUL R182, R29, UR22 ;  /* 0x000000161db67c20 */ /* 0x020fe20008400000 */
[----:B------:R-:W-:Y:S01]  /*85a0*/  ISETP.GT.AND P5, PT, R0, 0x70, P0 ;  /* 0x000000700000780c */ /* 0x000fe200007a4270 */
[----:B------:R-:W-:Y:S01]  /*85b0*/  BSSY B1, `(.L_x_135) ;  /* 0x0000011000017945 */ /* 0x000fe20003800000 */
[----:B-1----:R-:W-:Y:S01]  /*85c0*/  IMAD.WIDE.U32 R172, R26, UR23, R176 ;  /* 0x000000171aac7c25 */ /* 0x002fe2000f8e00b0 */
        /* <DEDUP_REMOVED lines=8> */
[----:B------:R-:W-:-:S03]  /*8650*/  VIADD R37, R181, UR6 ;  /* 0x00000006b5257c36 */ /* 0x000fc60008000000 */
[----:B------:R-:W-:Y:S02]  /*8660*/  IADD3.X R173, R28, R147, RZ, P1, !PT ;  /* 0x000000931cad7210 */ /* 0x000fe40000ffe4ff */
[----:B------:R-:W-:-:S03]  /*8670*/  LEA R182, P1, R180, UR10, 0x2 ;  /* 0x0000000ab4b67c11 */ /* 0x000fc6000f8210ff */
[----:B------:R0:W-:Y:S01]  /*8680*/  @P4 STG.E desc[UR16][R172.64], R171 ;  /* 0x000000abac004986 */ /* 0x0001e2000c101910 */
[----:B------:R-:W-:Y:S01]  /*8690*/  LEA.HI.X R183, R180, UR11, R37, 0x2, P1 ;  /* 0x0000000bb4b77c11 */ /* 0x000fe200088f1425 */
[----:B------:R-:W-:Y:S08]  /*86a0*/  @!P5 BRA `(.L_x_136) ;  /* 0x000000000004d947 */ /* 0x000ff00003800000 */
[----:B------:R1:W5:Y:S02]  /*86b0*/  LDG.E.LTC128B R29, desc[UR16][R176.64+0x20] ;  /* 0x00002010b01d7981 */ /* 0x000364000c1e1920 */
.L_x_136:
[----:B------:R-:W-:Y:S05]  /*86c0*/  BSYNC B1 ;  /* 0x0000000000017941 */ /* 0x000fea0003800000 */
.L_x_135:
[----:B------:R-:W-:Y:S01]  /*86d0*/  IMAD.WIDE.U32 R124, R38, 0x7, R124 ;  /* 0x00000007267c7825 */ /* 0x000fe200078e007c */
[----:B------:R-:W-:-:S03]  /*86e0*/  ISETP.GT.AND P6, PT, R0, 0x71, P0 ;  /* 0x000000710000780c */ /* 0x000fc600007c4270 */
[----:B-----5:R-:W-:Y:S01]  /*86f0*/  FMUL R35, R29, UR22 ;  /* 0x000000161d237c20 */ /* 0x020fe20008400000 */
[----:B------:R-:W-:Y:S01]  /*8700*/  BSSY B1, `(.L_x_137) ;  /* 0x0000010000017945 */ /* 0x000fe20003800000 */
[----:B------:R-:W-:Y:S01]  /*8710*/  IMAD.WIDE.U32 R130, R38, 0x7, R130 ;  /* 0x0000000726827825 */ /* 0x000fe200078e0082 */
[----:B------:R-:W-:-:S03]  /*8720*/  IADD3 R124, P1, R124, R38, RZ ;  /* 0x000000267c7c7210 */ /* 0x000fc60007f3e0ff */
[----:B------:R-:W-:Y:S01]  /*8730*/  FFMA R37, R170, UR21, R35 ;  /* 0x00000015aa257c23 */ /* 0x000fe20008000023 */
[----:B------:R-:W-:Y:S01]  /*8740*/  IMAD.WIDE.U32 R116, R38, 0x7, R116 ;  /* 0x0000000726747825 */ /* 0x000fe200078e0074 */
[C---:B------:R-:W-:Y:S02]  /*8750*/  IADD3.X R125, R39.reuse, R226, R125, P1, !PT ;  /* 0x000000e2277d7210 */ /* 0x040fe40000ffe47d */
[----:B------:R-:W-:Y:S01]  /*8760*/  IADD3 R130, P1, R130, R38, RZ ;  /* 0x0000002682827210 */ /* 0x000fe20007f3e0ff */
[----:B------:R0:W-:Y:S01]  /*8770*/  @P5 STG.E desc[UR16][R174.64+0x20], R37 ;  /* 0x00002025ae005986 */ /* 0x0001e2000c101910 */
[----:B------:R-:W-:Y:S02]  /*8780*/  IMAD.IADD R117, R226, 0x1, R117 ;  /* 0x00000001e2757824 */ /* 0x000fe400078e0275 */
[----:B------:R-:W-:Y:S01]  /*8790*/  IADD3.X R131, R39, R226, R131, P1, !PT ;  /* 0x000000e227837210 */ /* 0x000fe20000ffe483 */
[----:B------:R-:W-:Y:S01]  /*87a0*/  IMAD.WIDE.U32 R124, R27, R38, R124 ;  /* 0x000000261b7c7225 */ /* 0x000fe200078e007c */
[----:B------:R-:W-:-:S02]  /*87b0*/  IADD3 R35, P1, R34, R116, RZ ;  /* 0x0000007422237210 */ /* 0x000fc40007f3e0ff */
[-C--:B------:R-:W-:Y:S01]  /*87c0*/  IADD3 R116, P4, P5, R34, R38.reuse, R116 ;  /* 0x0000002622747210 */ /* 0x080fe20007d9e074 */
[----:B------:R-:W-:Y:S01]  /*87d0*/  IMAD.WIDE.U32 R130, R27, R38, R130 ;  /* 0x000000261b827225 */ /* 0x000fe200078e0082 */
[----:B------:R-:W-:Y:S11]  /*87e0*/  @!P6 BRA `(.L_x_138) ;  /* 0x000000000004e947 */ /* 0x000ff60003800000 */
[----:B------:R0:W5:Y:S02]  /*87f0*/  LDG.E.LTC128B R29, desc[UR16][R182.64+0x20] ;  /* 0x00002010b61d7981 */ /* 0x000164000c1e1920 */
.L_x_138:
[----:B------:R-:W-:Y:S05]  /*8800*/  BSYNC B1 ;  /* 0x0000000000017941 */ /* 0x000fea0003800000 */
.L_x_137:
[----:B-----5:R-:W-:Y:S01]  /*8810*/  FMUL R32, R29, UR22 ;  /* 0x000000161d207c20 */ /* 0x020fe20008400000 */
[----:B------:R-:W-:Y:S01]  /*8820*/  IADD3.X R39, R33, R39, R117, P4, P5 ;  /* 0x0000002721277210 */ /* 0x000fe200027ea475 */
[----:B------:R-:W-:Y:S01]  /*8830*/  IMAD.X R34, R117, 0x1, R33, P1 ;  /* 0x0000000175227824 */ /* 0x000fe200008e0621 */
[----:B------:R-:W-:Y:S01]  /*8840*/  ISETP.GT.AND P4, PT, R0, 0x78, P2 ;  /* 0x000000780000780c */ /* 0x000fe20001784270 */
[----:B------:R-:W-:Y:S01]  /*8850*/  FFMA R169, R169, UR21, R32 ;  /* 0x00000015a9a97c23 */ /* 0x000fe20008000020 */
[C---:B------:R-:W-:Y:S01]  /*8860*/  LEA R32, P1, R35.reuse, UR10, 0x2 ;  /* 0x0000000a23207c11 */ /* 0x040fe2000f8210ff */
[----:B------:R-:W-:Y:S03]  /*8870*/  BSSY B1, `(.L_x_139) ;  /* 0x0000005000017945 */ /* 0x000fe60003800000 */
[----:B------:R0:W-:Y:S01]  /*8880*/  @P6 STG.E desc[UR16][R172.64+0x20], R169 ;  /* 0x000020a9ac006986 */ /* 0x0001e2000c101910 */
[----:B------:R-:W-:-:S06]  /*8890*/  LEA.HI.X R33, R35, UR11, R34, 0x2, P1 ;  /* 0x0000000b23217c11 */ /* 0x000fcc00088f1422 */
[----:B------:R-:W-:Y:S05]  /*88a0*/  @!P4 BRA `(.L_x_140) ;  /* 0x000000000004c947 */ /* 0x000fea0003800000 */
[----:B------:R0:W5:Y:S02]  /*88b0*/  LDG.E.LTC128B R29, desc[UR16][R32.64] ;  /* 0x00000010201d7981 */ /* 0x000164000c1e1920 */
.L_x_140:
[----:B------:R-:W-:Y:S05]  /*88c0*/  BSYNC B1 ;  /* 0x0000000000017941 */ /* 0x000fea0003800000 */
.L_x_139:
[C---:B0-----:R-:W-:Y:S01]  /*88d0*/  IADD3 R32, P1, R36.reuse, R172, RZ ;  /* 0x000000ac24207210 */ /* 0x041fe20007f3e0ff */
[----:B-----5:R-:W-:Y:S01]  /*88e0*/  FMUL R27, R29, UR22 ;  /* 0x000000161d1b7c20 */ /* 0x020fe20008400000 */
[----:B------:R-:W-:Y:S01]  /*88f0*/  IADD3 R36, P5, R36, R174, RZ ;  /* 0x000000ae24247210 */ /* 0x000fe20007fbe0ff */
[----:B------:R-:W-:Y:S01]  /*8900*/  BSSY B1, `(.L_x_141) ;  /* 0x000000e000017945 */ /* 0x000fe20003800000 */
[----:B------:R-:W-:Y:S01]  /*8910*/  ISETP.GT.AND P2, PT, R0, 0x79, P2 ;  /* 0x000000790000780c */ /* 0x000fe20001744270 */
[----:B------:R-:W-:Y:S01]  /*8920*/  FFMA R27, R168, UR21, R27 ;  /* 0x00000015a81b7c23 */ /* 0x000fe2000800001b */
[----:B------:R-:W-:Y:S02]  /*8930*/  IADD3.X R37, R28, R175, RZ, P5, !PT ;  /* 0x000000af1c257210 */ /* 0x000fe40002ffe4ff */
[C---:B------:R-:W-:Y:S02]  /*8940*/  IADD3 R34, P6, R24.reuse, R124, RZ ;  /* 0x0000007c18227210 */ /* 0x040fe40007fde0ff */
[----:B------:R-:W-:Y:S01]  /*8950*/  IADD3 R24, P5, R24, R130, RZ ;  /* 0x0000008218187210 */ /* 0x000fe20007fbe0ff */
[----:B------:R0:W-:Y:S01]  /*8960*/  @P4 STG.E desc[UR16][R36.64], R27 ;  /* 0x0000001b24004986 */ /* 0x0001e2000c101910 */
[----:B------:R-:W-:-:S02]  /*8970*/  IADD3.X R35, R25, R3, R125, P6, !PT ;  /* 0x0000000319237210 */ /* 0x000fc400037fe47d */
[----:B------:R-:W-:Y:S02]  /*8980*/  LEA R38, P6, R116, UR10, 0x2 ;  /* 0x0000000a74267c11 */ /* 0x000fe4000f8c10ff */
[----:B------:R-:W-:Y:S01]  /*8990*/  IADD3.X R25, R25, R3, R131, P5, !PT ;  /* 0x0000000319197210 */ /* 0x000fe20002ffe483 */
[----:B------:R-:W-:Y:S01]  /*89a0*/  IMAD.WIDE.U32 R34, R26, UR23, R34 ;  /* 0x000000171a227c25 */ /* 0x000fe2000f8e0022 */
[----:B------:R-:W-:Y:S01]  /*89b0*/  LEA.HI.X R39, R116, UR11, R39, 0x2, P6 ;  /* 0x0000000b74277c11 */ /* 0x000fe2000b0f1427 */
[----:B------:R-:W-:Y:S08]  /*89c0*/  @!P2 BRA `(.L_x_142) ;  /* 0x000000000004a947 */ /* 0x000ff00003800000 */
[----:B------:R0:W5:Y:S02]  /*89d0*/  LDG.E.LTC128B R29, desc[UR16][R38.64] ;  /* 0x00000010261d7981 */ /* 0x000164000c1e1920 */
.L_x_142:
[----:B------:R-:W-:Y:S05]  /*89e0*/  BSYNC B1 ;  /* 0x0000000000017941 */ /* 0x000fea0003800000 */
.L_x_141:
[----:B-----5:R-:W-:Y:S01]  /*89f0*/  FMUL R116, R29, UR22 ;  /* 0x000000161d747c20 */ /* 0x020fe20008400000 */
[----:B------:R-:W-:Y:S01]  /*8a00*/  IMAD.X R33, R28, 0x1, R173, P1 ;  /* 0x000000011c217824 */ /* 0x000fe200008e06ad */
[----:B------:R-:W-:Y:S01]  /*8a10*/  ISETP.GT.AND P4, PT, R0, 0x78, P0 ;  /* 0x000000780000780c */ /* 0x000fe20000784270 */
[----:B------:R-:W-:Y:S02]  /*8a20*/  VIADD R3, R35, UR6 ;  /* 0x0000000623037c36 */ /* 0x000fe40008000000 */
[----:B------:R-:W-:Y:S01]  /*8a30*/  FFMA R167, R167, UR21, R116 ;  /* 0x00000015a7a77c23 */ /* 0x000fe20008000074 */
[----:B0-----:R-:W-:Y:S01]  /*8a40*/  LEA R38, P5, R34, UR10, 0x2 ;  /* 0x0000000a22267c11 */ /* 0x001fe2000f8a10ff */
[----:B------:R-:W-:Y:S01]  /*8a50*/  BSSY B1, `(.L_x_143) ;  /* 0x0000006000017945 */ /* 0x000fe20003800000 */
[----:B------:R-:W-:Y:S02]  /*8a60*/  IMAD.WIDE.U32 R24, R26, UR23, R24 ;  /* 0x000000171a187c25 */ /* 0x000fe4000f8e0018 */
[----:B------:R0:W-:Y:S01]  /*8a70*/  @P2 STG.E desc[UR16][R32.64], R167 ;  /* 0x000000a720002986 */ /* 0x0001e2000c101910 */
[----:B------:R-:W-:-:S04]  /*8a80*/  LEA.HI.X R39, R34, UR11, R3, 0x2, P5 ;  /* 0x0000000b22277c11 */ /* 0x000fc8000a8f1403 */
[----:B------:R-:W-:Y:S05]  /*8a90*/  @!P4 BRA `(.L_x_144) ;  /* 0x000000000004c947 */ /* 0x000fea0003800000 */
[----:B------:R0:W5:Y:S02]  /*8aa0*/  LDG.E.LTC128B R29, desc[UR16][R38.64+0x20] ;  /* 0x00002010261d7981 */ /* 0x000164000c1e1920 */
.L_x_144:
[----:B------:R-:W-:Y:S05]  /*8ab0*/  BSYNC B1 ;  /* 0x0000000000017941 */ /* 0x000fea0003800000 */
.L_x_143:
[----:B-----5:R-:W-:Y:S01]  /*8ac0*/  FMUL R3, R29, UR22 ;  /* 0x000000161d037c20 */ /* 0x020fe20008400000 */
[----:B------:R-:W-:Y:S01]  /*8ad0*/  ISETP.GT.AND P1, PT, R0, 0x79, P0 ;  /* 0x000000790000780c */ /* 0x000fe20000724270 */
[----:B------:R-:W-:Y:S01]  /*8ae0*/  VIADD R25, R25, UR6 ;  /* 0x0000000619197c36 */ /* 0x000fe20008000000 */
[----:B------:R-:W-:Y:S01]  /*8af0*/  LEA R26, P2, R24, UR10, 0x2 ;  /* 0x0000000a181a7c11 */ /* 0x000fe2000f8410ff */
[----:B------:R-:W-:Y:S01]  /*8b00*/  FFMA R3, R166, UR21, R3 ;  /* 0x00000015a6037c23 */ /* 0x000fe20008000003 */
[----:B------:R-:W-:Y:S01]  /*8b10*/  BSSY B1, `(.L_x_145) ;  /* 0x0000006000017945 */ /* 0x000fe20003800000 */
[----:B------:R-:W-:Y:S02]  /*8b20*/  ISETP.GT.AND P0, PT, R2, 0x80, PT ;  /* 0x000000800200780c */ /* 0x000fe40003f04270 */
[----:B------:R-:W-:Y:S01]  /*8b30*/  LEA.HI.X R27, R24, UR11, R25, 0x2, P2 ;  /* 0x0000000b181b7c11 */ /* 0x000fe200090f1419 */
[----:B------:R0:W-:Y:S05]  /*8b40*/  @P4 STG.E desc[UR16][R36.64+0x20], R3 ;  /* 0x0000200324004986 */ /* 0x0001ea000c101910 */
[----:B------:R-:W-:Y:S05]  /*8b50*/  @!P1 BRA `(.L_x_146) ;  /* 0x0000000000049947 */ /* 0x000fea0003800000 */
[----:B------:R0:W5:Y:S02]  /*8b60*/  LDG.E.LTC128B R29, desc[UR16][R26.64+0x20] ;  /* 0x000020101a1d7981 */ /* 0x000164000c1e1920 */
.L_x_146:
[----:B------:R-:W-:Y:S05]  /*8b70*/  BSYNC B1 ;  /* 0x0000000000017941 */ /* 0x000fea0003800000 */
.L_x_145:
[----:B-----5:R-:W-:Y:S01]  /*8b80*/  FMUL R24, R29, UR22 ;  /* 0x000000161d187c20 */ /* 0x020fe20008400000 */
[----:B------:R-:W-:Y:S01]  /*8b90*/  ISETP.GT.AND P2, PT, R0, RZ, P0 ;  /* 0x000000ff0000720c */ /* 0x000fe20000744270 */
[----:B------:R-:W-:Y:S02]  /*8ba0*/  BSSY B1, `(.L_x_147) ;  /* 0x0000005000017945 */ /* 0x000fe40003800000 */
[----:B------:R-:W-:-:S05]  /*8bb0*/  FFMA R165, R165, UR21, R24 ;  /* 0x00000015a5a57c23 */ /* 0x000fca0008000018 */
[----:B------:R0:W-:Y:S05]  /*8bc0*/  @P1 STG.E desc[UR16][R32.64+0x20], R165 ;  /* 0x000020a520001986 */ /* 0x0001ea000c101910 */
[----:B------:R-:W-:Y:S05]  /*8bd0*/  @!P2 BRA `(.L_x_148) ;  /* 0x000000000004a947 */ /* 0x000fea0003800000 */
[----:B------:R0:W5:Y:S02]  /*8be0*/  LDG.E.LTC128B R29, desc[UR16][R42.64+0x200] ;  /* 0x000200102a1d7981 */ /* 0x000164000c1e1920 */
.L_x_148:
[----:B------:R-:W-:Y:S05]  /*8bf0*/  BSYNC B1 ;  /* 0x0000000000017941 */ /* 0x000fea0003800000 */
.L_x_147:
[----:B0----5:R-:W-:Y:S01]  /*8c00*/  FMUL R3, R29, UR22 ;  /* 0x000000161d037c20 */ /* 0x021fe20008400000 */
[----:B------:R-:W-:Y:S01]  /*8c10*/  ISETP.GT.AND P4, PT, R0, 0x1, P0 ;  /* 0x000000010000780c */ /* 0x000fe20000784270 */
[----:B------:R-:W-:Y:S01]  /*8c20*/  BSSY B1, `(.L_x_149) ;  /* 0x0000006000017945 */ /* 0x000fe20003800000 */
[----:B------:R-:W-:Y:S01]  /*8c30*/  ISETP.GT.AND P1, PT, R2, 0x88, PT ;  /* 0x000000880200780c */ /* 0x000fe20003f24270 */
[----:B------:R-:W-:-:S05]  /*8c40*/  FFMA R3, R164, UR21, R3 ;  /* 0x00000015a4037c23 */ /* 0x000fca0008000003 */
[----:B------:R0:W-:Y:S05]  /*8c50*/  @P2 STG.E desc[UR16][R30.64+0x200], R3 ;  /* 0x000200031e002986 */ /* 0x0001ea000c101910 */
[----:B------:R-:W-:Y:S05]  /*8c60*/  @!P4 BRA `(.L_x_150) ;  /* 0x000000000004c947 */ /* 0x000fea0003800000 */
[----:B------:R0:W5:Y:S02]  /*8c70*/  LDG.E.LTC128B R29, desc[UR16][R44.64+0x200] ;  /* 0x000200102c1d7981 */ /* 0x000164000c1e1920 */
.L_x_150:
[----:B------:R-:W-:Y:S05]  /*8c80*/  BSYNC B1 ;  /* 0x0000000000017941 */ /* 0x000fea0003800000 */
.L_x_149:
[----:B-----5:R-:W-:Y:S01]  /*8c90*/  FMUL R2, R29, UR22 ;  /* 0x000000161d027c20 */ /* 0x020fe20008400000 */
[----:B------:R-:W-:Y:S01]  /*8ca0*/  ISETP.GT.AND P2, PT, R0, RZ, P1 ;  /* 0x000000ff0000720c */ /* 0x000fe20000f44270 */
[----:B------:R-:W-:Y:S02]  /*8cb0*/  BSSY B1, `(.L_x_151) ;  /* 0x0000005000017945 */ /* 0x000fe40003800000 */
[----:B------:R-:W-:-:S05]  /*8cc0*/  FFMA R163, R163, UR21, R2 ;  /* 0x00000015a3a37c23 */ /* 0x000fca0008000002 */
[----:B------:R0:W-:Y:S05]  /*8cd0*/  @P4 STG.E desc[UR16][R40.64+0x200], R163 ;  /* 0x000200a328004986 */ /* 0x0001ea000c101910 */
[----:B------:R-:W-:Y:S05]  /*8ce0*/  @!P2 BRA `(.L_x_152) ;  /* 0x000000000004a947 */ /* 0x000fea0003800000 */
[----:B------:R0:W5:Y:S02]  /*8cf0*/  LDG.E.LTC128B R29, desc[UR16][R42.64+0x220] ;  /* 0x000220102a1d7981 */ /* 0x000164000c1e1920 */
.L_x_152:
[----:B------:R-:W-:Y:S05]  /*8d00*/  BSYNC B1 ;  /* 0x0000000000017941 */ /* 0x000fea0003800000 */
.L_x_151:
[----:B0----5:R-:W-:Y:S01]  /*8d10*/  FMUL R3, R29, UR22 ;  /* 0x000000161d037c20 */ /* 0x021fe20008400000 */
[----:B------:R-:W-:Y:S01]  /*8d20*/  ISETP.GT.AND P4, PT, R0, 0x1, P1 ;  /* 0x000000010000780c */ /* 0x000fe20000f84270 */
[----:B------:R-:W-:Y:S02]  /*8d30*/  BSSY B1, `(.L_x_153) ;  /* 0x0000005000017945 */ /* 0x000fe40003800000 */
[----:B------:R-:W-:-:S05]  /*8d40*/  FFMA R3, R162, UR21, R3 ;  /* 0x00000015a2037c23 */ /* 0x000fca0008000003 */
[----:B------:R0:W-:Y:S05]  /*8d50*/  @P2 STG.E desc[UR16][R30.64+0x220], R3 ;  /* 0x000220031e002986 */ /* 0x0001ea000c101910 */
[----:B------:R-:W-:Y:S05]  /*8d60*/  @!P4 BRA `(.L_x_154) ;  /* 0x000000000004c947 */ /* 0x000fea0003800000 */
[----:B------:R0:W5:Y:S02]  /*8d70*/  LDG.E.LTC128B R29, desc[UR16][R44.64+0x220] ;  /* 0x000220102c1d7981 */ /* 0x000164000c1e1920 */
.L_x_154:
[----:B------:R-:W-:Y:S05]  /*8d80*/  BSYNC B1 ;  /* 0x0000000000017941 */ /* 0x000fea0003800000 */
.L_x_153:
[----:B-----5:R-:W-:Y:S01]  /*8d90*/  FMUL R2, R29, UR22 ;  /* 0x000000161d027c20 */ /* 0x020fe20008400000 */
[----:B------:R-:W-:Y:S01]  /*8da0*/  ISETP.GT.AND P2, PT, R0, 0x8, P0 ;  /* 0x000000080000780c */ /* 0x000fe20000744270 */
[----:B------:R-:W-:Y:S02]  /*8db0*/  BSSY B1, `(.L_x_155) ;  /* 0x0000005000017945 */ /* 0x000fe40003800000 */
[----:B------:R-:W-:-:S05]  /*8dc0*/  FFMA R161, R161, UR21, R2 ;  /* 0x00000015a1a17c23 */ /* 0x000fca0008000002 */
[----:B------:R0:W-:Y:S05]  /*8dd0*/  @P4 STG.E desc[UR16][R40.64+0x220], R161 ;  /* 0x000220a128004986 */ /* 0x0001ea000c101910 */
[----:B------:R-:W-:Y:S05]  /*8de0*/  @!P2 BRA `(.L_x_156) ;  /* 0x000000000004a947 */ /* 0x000fea0003800000 */
[----:B------:R0:W5:Y:S02]  /*8df0*/  LDG.E.LTC128B R29, desc[UR16][R62.64+0x200] ;  /* 0x000200103e1d7981 */ /* 0x000164000c1e1920 */
.L_x_156:
[----:B------:R-:W-:Y:S05]  /*8e00*/  BSYNC B1 ;  /* 0x0000000000017941 */ /* 0x000fea0003800000 */
.L_x_155:
[----:B0----5:R-:W-:Y:S01]  /*8e10*/  FMUL R3, R29, UR22 ;  /* 0x000000161d037c20 */ /* 0x021fe20008400000 */
[----:B------:R-:W-:Y:S01]  /*8e20*/  ISETP.GT.AND P4, PT, R0, 0x9, P0 ;  /* 0x000000090000780c */ /* 0x000fe20000784270 */
[----:B------:R-:W-:Y:S02]  /*8e30*/  BSSY B1, `(.L_x_157) ;  /* 0x0000005000017945 */ /* 0x000fe40003800000 */
[----:B------:R-:W-:-:S05]  /*8e40*/  FFMA R3, R160, UR21, R3 ;  /* 0x00000015a0037c23 */ /* 0x000fca0008000003 */
[----:B------:R0:W-:Y:S05]  /*8e50*/  @P2 STG.E desc[UR16][R46.64+0x200], R3 ;  /* 0x000200032e002986 */ /* 0x0001ea000c101910 */
[----:B------:R-:W-:Y:S05]  /*8e60*/  @!P4 BRA `(.L_x_158) ;  /* 0x000000000004c947 */ /* 0x000fea0003800000 */
[----:B------:R0:W5:Y:S02]  /*8e70*/  LDG.E.LTC128B R29, desc[UR16][R56.64+0x200] ;  /* 0x00020010381d7981 */ /* 0x000164000c1e1920 */
.L_x_158:
[----:B------:R-:W-:Y:S05]  /*8e80*/  BSYNC B1 ;  /* 0x0000000000017941 */ /* 0x000fea0003800000 */
.L_x_157:
[----:B-----5:R-:W-:Y:S01]  /*8e90*/  FMUL R2, R29, UR22 ;  /* 0x000000161d027c20 */ /* 0x020fe20008400000 */
[----:B------:R-:W-:Y:S01]  /*8ea0*/  ISETP.GT.AND P2, PT, R0, 0x8, P1 ;  /* 0x000000080000780c */ /* 0x000fe20000f44270 */
[----:B------:R-:W-:Y:S02]  /*8eb0*/  BSSY B1, `(.L_x_159) ;  /* 0x0000005000017945 */ /* 0x000fe40003800000 */
[----:B------:R-:W-:-:S05]  /*8ec0*/  FFMA R159, R159, UR21, R2 ;  /* 0x000000159f9f7c23 */ /* 0x000fca0008000002 */
[----:B------:R0:W-:Y:S05]  /*8ed0*/  @P4 STG.E desc[UR16][R60.64+0x200], R159 ;  /* 0x0002009f3c004986 */ /* 0x0001ea000c101910 */
[----:B------:R-:W-:Y:S05]  /*8ee0*/  @!P2 BRA `(.L_x_160) ;  /* 0x000000000004a947 */ /* 0x000fea0003800000 */
[----:B------:R0:W5:Y:S02]  /*8ef0*/  LDG.E.LTC128B R29, desc[UR16][R62.64+0x220] ;  /* 0x000220103e1d7981 */ /* 0x000164000c1e1920 */
.L_x_160:
[----:B------:R-:W-:Y:S05]  /*8f00*/  BSYNC B1 ;  /* 0x0000000000017941 */ /* 0x000fea0003800000 */
.L_x_159:
[----:B0----5:R-:W-:Y:S01]  /*8f10*/  FMUL R3, R29, UR22 ;  /* 0x000000161d037c20 */ /* 0x021fe20008400000 */
[----:B------:R-:W-:Y:S01]  /*8f20*/  ISETP.GT.AND P4, PT, R0, 0x9, P1 ;  /* 0x000000090000780c */ /* 0x000fe20000f84270 */
[----:B------:R-:W-:Y:S02]  /*8f30*/  BSSY B1, `(.L_x_161) ;  /* 0x0000005000017945 */ /* 0x000fe40003800000 */
[----:B------:R-:W-:-:S05]  /*8f40*/  FFMA R3, R158, UR21, R3 ;  /* 0x000000159e037c23 */ /* 0x000fca0008000003 */
[----:B------:R0:W-:Y:S05]  /*8f50*/  @P2 STG.E desc[UR16][R46.64+0x220], R3 ;  /* 0x000220032e002986 */ /* 0x0001ea000c101910 */
[----:B------:R-:W-:Y:S05]  /*8f60*/  @!P4 BRA `(.L_x_162) ;  /* 0x000000000004c947 */ /* 0x000fea0003800000 */
[----:B------:R0:W5:Y:S02]  /*8f70*/  LDG.E.LTC128B R29, desc[UR16][R56.64+0x220] ;  /* 0x00022010381d7981 */ /* 0x000164000c1e1920 */
.L_x_162:
[----:B------:R-:W-:Y:S05]  /*8f80*/  BSYNC B1 ;  /* 0x0000000000017941 */ /* 0x000fea0003800000 */
.L_x_161:
[----:B-----5:R-:W-:Y:S01]  /*8f90*/  FMUL R2, R29, UR22 ;  /* 0x000000161d027c20 */ /* 0x020fe20008400000 */
[----:B------:R-:W-:Y:S01]  /*8fa0*/  ISETP.GT.AND P2, PT, R0, 0x10, P0 ;  /* 0x000000100000780c */ /* 0x000fe20000744270 */
[----:B------:R-:W-:Y:S02]  /*8fb0*/  BSSY B1, `(.L_x_163) ;  /* 0x0000005000017945 */ /* 0x000fe40003800000 */
[----:B------:R-:W-:-:S05]  /*8fc0*/  FFMA R157, R157, UR21, R2 ;  /* 0x000000159d9d7c23 */ /* 0x000fca0008000002 */
[----:B------:R0:W-:Y:S05]  /*8fd0*/  @P4 STG.E desc[UR16][R60.64+0x220], R157 ;  /* 0x0002209d3c004986 */ /* 0x0001ea000c101910 */
[----:B------:R-:W-:Y:S05]  /*8fe0*/  @!P2 BRA `(.L_x_164) ;  /* 0x000000000004a947 */ /* 0x000fea0003800000 */
[----:B------:R0:W5:Y:S02]  /*8ff0*/  LDG.E.LTC128B R29, desc[UR16][R50.64+0x200] ;  /* 0x00020010321d7981 */ /* 0x000164000c1e1920 */
.L_x_164:
[----:B------:R-:W-:Y:S05]  /*9000*/  BSYNC B1 ;  /* 0x0000000000017941 */ /* 0x000fea0003800000 */
.L_x_163:
[----:B0----5:R-:W-:Y:S01]  /*9010*/  FMUL R3, R29, UR22 ;  /* 0x000000161d037c20 */ /* 0x021fe20008400000 */
[----:B------:R-:W-:Y:S01]  /*9020*/  ISETP.GT.AND P4, PT, R0, 0x11, P0 ;  /* 0x000000110000780c */ /* 0x000fe20000784270 */
[----:B------:R-:W-:Y:S02]  /*9030*/  BSSY B1, `(.L_x_165) ;  /* 0x0000005000017945 */ /* 0x000fe40003800000 */
[----:B------:R-:W-:-:S05]  /*9040*/  FFMA R3, R156, UR21, R3 ;  /* 0x000000159c037c23 */ /* 0x000fca0008000003 */
[----:B------:R0:W-:Y:S05]  /*9050*/  @P2 STG.E desc[UR16][R48.64+0x200], R3 ;  /* 0x0002000330002986 */ /* 0x0001ea000c101910 */
[----:B------:R-:W-:Y:S05]  /*9060*/  @!P4 BRA `(.L_x_166) ;  /* 0x000000000004c947 */ /* 0x000fea0003800000 */
[----:B------:R0:W5:Y:S02]  /*9070*/  LDG.E.LTC128B R29, desc[UR16][R58.64+0x200] ;  /* 0x000200103a1d7981 */ /* 0x000164000c1e1920 */
.L_x_166:
[----:B------:R-:W-:Y:S05]  /*9080*/  BSYNC B1 ;  /* 0x0000000000017941 */ /* 0x000fea0003800000 */
.L_x_165:
[----:B-----5:R-:W-:Y:S01]  /*9090*/  FMUL R2, R29, UR22 ;  /* 0x000000161d027c20 */ /* 0x020fe20008400000 */
[----:B------:R-:W-:Y:S01]  /*90a0*/  ISETP.GT.AND P2, PT, R0, 0x10, P1 ;  /* 0x000000100000780c */ /* 0x000fe20000f44270 */
[----:B------:R-:W-:Y:S02]  /*90b0*/  BSSY B1, `(.L_x_167) ;  /* 0x0000005000017945 */ /* 0x000fe40003800000 */
[----:B------:R-:W-:-:S05]  /*90c0*/  FFMA R23, R23, UR21, R2 ;  /* 0x0000001517177c23 */ /* 0x000fca0008000002 */
[----:B------:R0:W-:Y:S05]  /*90d0*/  @P4 STG.E desc[UR16][R54.64+0x200], R23 ;  /* 0x0002001736004986 */ /* 0x0001ea000c101910 */
[----:B------:R-:W-:Y:S05]  /*90e0*/  @!P2 BRA `(.L_x_168) ;  /* 0x000000000004a947 */ /* 0x000fea0003800000 */
[----:B------:R0:W5:Y:S02]  /*90f0*/  LDG.E.LTC128B R29, desc[UR16][R50.64+0x220] ;  /* 0x00022010321d7981 */ /* 0x000164000c1e1920 */
.L_x_168:
[----:B------:R-:W-:Y:S05]  /*9100*/  BSYNC B1 ;  /* 0x0000000000017941 */ /* 0x000fea0003800000 */
.L_x_167:
[----:B0----5:R-:W-:Y:S01]  /*9110*/  FMUL R3, R29, UR22 ;  /* 0x000000161d037c20 */ /* 0x021fe20008400000 */
[----:B------:R-:W-:Y:S01]  /*9120*/  ISETP.GT.AND P4, PT, R0, 0x11, P1 ;  /* 0x000000110000780c */ /* 0x000fe20000f84270 */
[----:B------:R-:W-:Y:S02]  /*9130*/  BSSY B1, `(.L_x_169) ;  /* 0x0000005000017945 */ /* 0x000fe40003800000 */
[----:B------:R-:W-:-:S05]  /*9140*/  FFMA R3, R22, UR21, R3 ;  /* 0x0000001516037c23 */ /* 0x000fca0008000003 */
[----:B------:R0:W-:Y:S05]  /*9150*/  @P2 STG.E desc[UR16][R48.64+0x220], R3 ;  /* 0x0002200330002986 */ /* 0x0001ea000c101910 */
[----:B------:R-:W-:Y:S05]  /*9160*/  @!P4 BRA `(.L_x_170) ;  /* 0x000000000004c947 */ /* 0x000fea0003800000 */
[----:B------:R0:W5:Y:S02]  /*9170*/  LDG.E.LTC128B R29, desc[UR16][R58.64+0x220] ;  /* 0x000220103a1d7981 */ /* 0x000164000c1e1920 */
.L_x_170:
[----:B------:R-:W-:Y:S05]  /*9180*/  BSYNC B1 ;  /* 0x0000000000017941 */ /* 0x000fea0003800000 */
.L_x_169:
[----:B-----5:R-:W-:Y:S01]  /*9190*/  FMUL R2, R29, UR22 ;  /* 0x000000161d027c20 */ /* 0x020fe20008400000 */
[----:B------:R-:W-:Y:S01]  /*91a0*/  ISETP.GT.AND P2, PT, R0, 0x18, P0 ;  /* 0x000000180000780c */ /* 0x000fe20000744270 */
[----:B------:R-:W-:Y:S02]  /*91b0*/  BSSY B1, `(.L_x_171) ;  /* 0x0000005000017945 */ /* 0x000fe40003800000 */
[----:B------:R-:W-:-:S05]  /*91c0*/  FFMA R21, R21, UR21, R2 ;  /* 0x0000001515157c23 */ /* 0x000fca0008000002 */
[----:B------:R0:W-:Y:S05]  /*91d0*/  @P4 STG.E desc[UR16][R54.64+0x220], R21 ;  /* 0x0002201536004986 */ /* 0x0001ea000c101910 */
[----:B------:R-:W-:Y:S05]  /*91e0*/  @!P2 BRA `(.L_x_172) ;  /* 0x000000000004a947 */ /* 0x000fea0003800000 */
[----:B------:R0:W5:Y:S02]  /*91f0*/  LDG.E.LTC128B R29, desc[UR16][R66.64+0x200] ;  /* 0x00020010421d7981 */ /* 0x000164000c1e1920 */
.L_x_172:
[----:B------:R-:W-:Y:S05]  /*9200*/  BSYNC B1 ;  /* 0x0000000000017941 */ /* 0x000fea0003800000 */
.L_x_171:
[----:B0----5:R-:W-:Y:S01]  /*9210*/  FMUL R3, R29, UR22 ;  /* 0x000000161d037c20 */ /* 0x021fe20008400000 */
[----:B------:R-:W-:Y:S01]  /*9220*/  ISETP.GT.AND P4, PT, R0, 0x19, P0 ;  /* 0x000000190000780c */ /* 0x000fe20000784270 */
[----:B------:R-:W-:Y:S02]  /*9230*/  BSSY B1, `(.L_x_173) ;  /* 0x0000005000017945 */ /* 0x000fe40003800000 */
[----:B------:R-:W-:-:S05]  /*9240*/  FFMA R3, R20, UR21, R3 ;  /* 0x0000001514037c23 */ /* 0x000fca0008000003 */
[----:B------:R0:W-:Y:S05]  /*9250*/  @P2 STG.E desc[UR16][R52.64+0x200], R3 ;  /* 0x0002000334002986 */ /* 0x0001ea000c101910 */
[----:B------:R-:W-:Y:S05]  /*9260*/  @!P4 BRA `(.L_x_174) ;  /* 0x000000000004c947 */ /* 0x000fea0003800000 */
[----:B------:R0:W5:Y:S02]  /*9270*/  LDG.E.LTC128B R29, desc[UR16][R64.64+0x200] ;  /* 0x00020010401d7981 */ /* 0x000164000c1e1920 */
.L_x_174:
[----:B------:R-:W-:Y:S05]  /*9280*/  BSYNC B1 ;  /* 0x0000000000017941 */ /* 0x000fea0003800000 */
.L_x_173:
[----:B-----5:R-:W-:Y:S01]  /*9290*/  FMUL R2, R29, UR22 ;  /* 0x000000161d027c20 */ /* 0x020fe20008400000 */
[----:B------:R-:W-:Y:S01]  /*92a0*/  ISETP.GT.AND P2, PT, R0, 0x18, P1 ;  /* 0x000000180000780c */ /* 0x000fe20000f44270 */
[----:B------:R-:W-:Y:S02]  /*92b0*/  BSSY B1, `(.L_x_175) ;  /* 0x0000005000017945 */ /* 0x000fe40003800000 */
[----:B------:R-:W-:-:S05]  /*92c0*/  FFMA R19, R19, UR21, R2 ;  /* 0x0000001513137c23 */ /* 0x000fca0008000002 */
[----:B------:R0:W-:Y:S05]  /*92d0*/  @P4 STG.E desc[UR16][R68.64+0x200], R19 ;  /* 0x0002001344004986 */ /* 0x0001ea000c101910 */
[----:B------:R-:W-:Y:S05]  /*92e0*/  @!P2 BRA `(.L_x_176) ;  /* 0x000000000004a947 */ /* 0x000fea0003800000 */
[----:B------:R0:W5:Y:S02]  /*92f0*/  LDG.E.LTC128B R29, desc[UR16][R66.64+0x220] ;  /* 0x00022010421d7981 */ /* 0x000164000c1e1920 */
.L_x_176:
[----:B------:R-:W-:Y:S05]  /*9300*/  BSYNC B1 ;  /* 0x0000000000017941 */ /* 0x000fea0003800000 */
.L_x_175:
[----:B0----5:R-:W-:Y:S01]  /*9310*/  FMUL R3, R29, UR22 ;  /* 0x000000161d037c20 */ /* 0x021fe20008400000 */
[----:B------:R-:W-:Y:S01]  /*9320*/  ISETP.GT.AND P4, PT, R0, 0x19, P1 ;  /* 0x000000190000780c */ /* 0x000fe20000f84270 */
[----:B------:R-:W-:Y:S02]  /*9330*/  BSSY B1, `(.L_x_177) ;  /* 0x0000005000017945 */ /* 0x000fe40003800000 */
[----:B------:R-:W-:-:S05]  /*9340*/  FFMA R3, R18, UR21, R3 ;  /* 0x0000001512037c23 */ /* 0x000fca0008000003 */
[----:B------:R0:W-:Y:S05]  /*9350*/  @P2 STG.E desc[UR16][R52.64+0x220], R3 ;  /* 0x0002200334002986 */ /* 0x0001ea000c101910 */
[----:B------:R-:W-:Y:S05]  /*9360*/  @!P4 BRA `(.L_x_178) ;  /* 0x000000000004c947 */ /* 0x000fea0003800000 */
[----:B------:R0:W5:Y:S02]  /*9370*/  LDG.E.LTC128B R29, desc[UR16][R64.64+0x220] ;  /* 0x00022010401d7981 */ /* 0x000164000c1e1920 */
.L_x_178:
[----:B------:R-:W-:Y:S05]  /*9380*/  BSYNC B1 ;  /* 0x0000000000017941 */ /* 0x000fea0003800000 */
.L_x_177:
[----:B-----5:R-:W-:Y:S01]  /*9390*/  FMUL R2, R29, UR22 ;  /* 0x000000161d027c20 */ /* 0x020fe20008400000 */
[----:B------:R-:W-:Y:S01]  /*93a0*/  ISETP.GT.AND P2, PT, R0, 0x20, P0 ;  /* 0x000000200000780c */ /* 0x000fe20000744270 */
[----:B------:R-:W-:Y:S02]  /*93b0*/  BSSY B1, `(.L_x_179) ;  /* 0x0000005000017945 */ /* 0x000fe40003800000 */
[----:B------:R-:W-:-:S05]  /*93c0*/  FFMA R17, R17, UR21, R2 ;  /* 0x0000001511117c23 */ /* 0x000fca0008000002 */
[----:B------:R0:W-:Y:S05]  /*93d0*/  @P4 STG.E desc[UR16][R68.64+0x220], R17 ;  /* 0x0002201144004986 */ /* 0x0001ea000c101910 */
[----:B------:R-:W-:Y:S05]  /*93e0*/  @!P2 BRA `(.L_x_180) ;  /* 0x000000000004a947 */ /* 0x000fea0003800000 */
[----:B------:R0:W5:Y:S02]  /*93f0*/  LDG.E.LTC128B R29, desc[UR16][R72.64+0x200] ;  /* 0x00020010481d7981 */ /* 0x000164000c1e1920 */
.L_x_180:
[----:B------:R-:W-:Y:S05]  /*9400*/  BSYNC B1 ;  /* 0x0000000000017941 */ /* 0x000fea0003800000 */
.L_x_179:
[----:B0----5:R-:W-:Y:S01]  /*9410*/  FMUL R3, R29, UR22 ;  /* 0x000000161d037c20 */ /* 0x021fe20008400000 */
[----:B------:R-:W-:Y:S01]  /*9420*/  ISETP.GT.AND P4, PT, R0, 0x21, P0 ;  /* 0x000000210000780c */ /* 0x000fe20000784270 */
[----:B------:R-:W-:Y:S02]  /*9430*/  BSSY B1, `(.L_x_181) ;  /* 0x0000005000017945 */ /* 0x000fe40003800000 */
[----:B------:R-:W-:-:S05]  /*9440*/  FFMA R3, R16, UR21, R3 ;  /* 0x0000001510037c23 */ /* 0x000fca0008000003 */
[----:B------:R0:W-:Y:S05]  /*9450*/  @P2 STG.E desc[UR16][R70.64+0x200], R3 ;  /* 0x0002000346002986 */ /* 0x0001ea000c101910 */
[----:B------:R-:W-:Y:S05]  /*9460*/  @!P4 BRA `(.L_x_182) ;  /* 0x000000000004c947 */ /* 0x000fea0003800000 */
[----:B------:R0:W5:Y:S02]  /*9470*/  LDG.E.LTC128B R29, desc[UR16][R76.64+0x200] ;  /* 0x000200104c1d7981 */ /* 0x000164000c1e1920 */
.L_x_182:
[----:B------:R-:W-:Y:S05]  /*9480*/  BSYNC B1 ;  /* 0x0000000000017941 */ /* 0x000fea0003800000 */
.L_x_181:
[----:B-----5:R-:W-:Y:S01]  /*9490*/  FMUL R2, R29, UR22 ;  /* 0x000000161d027c20 */ /* 0x020fe20008400000 */
[----:B------:R-:W-:Y:S01]  /*94a0*/  ISETP.GT.AND P2, PT, R0, 0x20, P1 ;  /* 0x000000200000780c */ /* 0x000fe20000f44270 */
[----:B------:R-:W-:Y:S02]  /*94b0*/  BSSY B1, `(.L_x_183) ;  /* 0x0000005000017945 */ /* 0x000fe40003800000 */
[----:B------:R-:W-:-:S05]  /*94c0*/  FFMA R15, R15, UR21, R2 ;  /* 0x000000150f0f7c23 */ /* 0x000fca0008000002 */
[----:B------:R0:W-:Y:S05]  /*94d0*/  @P4 STG.E desc[UR16][R74.64+0x200], R15 ;  /* 0x0002000f4a004986 */ /* 0x0001ea000c101910 */
[----:B------:R-:W-:Y:S05]  /*94e0*/  @!P2 BRA `(.L_x_184) ;  /* 0x000000000004a947 */ /* 0x000fea0003800000 */
[----:B------:R0:W5:Y:S02]  /*94f0*/  LDG.E.LTC128B R29, desc[UR16][R72.64+0x220] ;  /* 0x00022010481d7981 */ /* 0x000164000c1e1920 */
.L_x_184:
[----:B------:R-:W-:Y:S05]  /*9500*/  BSYNC B1 ;  /* 0x0000000000017941 */ /* 0x000fea0003800000 */
.L_x_183:
[----:B0----5:R-:W-:Y:S01]  /*9510*/  FMUL R3, R29, UR22 ;  /* 0x000000161d037c20 */ /* 0x021fe20008400000 */
[----:B------:R-:W-:Y:S01]  /*9520*/  ISETP.GT.AND P4, PT, R0, 0x21, P1 ;  /* 0x000000210000780c */ /* 0x000fe20000f84270 */
[----:B------:R-:W-:Y:S02]  /*9530*/  BSSY B1, `(.L_x_185) ;  /* 0x0000005000017945 */ /* 0x000fe40003800000 */
[----:B------:R-:W-:-:S05]  /*9540*/  FFMA R3, R14, UR21, R3 ;  /* 0x000000150e037c23 */ /* 0x000fca0008000003 */
[----:B------:R0:W-:Y:S05]  /*9550*/  @P2 STG.E desc[UR16][R70.64+0x220], R3 ;  /* 0x0002200346002986 */ /* 0x0001ea000c101910 */
[----:B------:R-:W-:Y:S05]  /*9560*/  @!P4 BRA `(.L_x_186) ;  /* 0x000000000004c947 */ /* 0x000fea0003800000 */
[----:B------:R0:W5:Y:S02]  /*9570*/  LDG.E.LTC128B R29, desc[UR16][R76.64+0x220] ;  /* 0x000220104c1d7981 */ /* 0x000164000c1e1920 */
.L_x_186:
[----:B------:R-:W-:Y:S05]  /*9580*/  BSYNC B1 ;  /* 0x0000000000017941 */ /* 0x000fea0003800000 */
.L_x_185:
[----:B-----5:R-:W-:Y:S01]  /*9590*/  FMUL R2, R29, UR22 ;  /* 0x000000161d027c20 */ /* 0x020fe20008400000 */
[----:B------:R-:W-:Y:S01]  /*95a0*/  ISETP.GT.AND P2, PT, R0, 0x28, P0 ;  /* 0x000000280000780c */ /* 0x000fe20000744270 */
[----:B------:R-:W-:Y:S02]  /*95b0*/  BSSY B1, `(.L_x_187) ;  /* 0x0000005000017945 */ /* 0x000fe40003800000 */
[----:B------:R-:W-:-:S05]  /*95c0*/  FFMA R13, R13, UR21, R2 ;  /* 0x000000150d0d7c23 */ /* 0x000fca0008000002 */
[----:B------:R0:W-:Y:S05]  /*95d0*/  @P4 STG.E desc[UR16][R74.64+0x220], R13 ;  /* 0x0002200d4a004986 */ /* 0x0001ea000c101910 */
[----:B------:R-:W-:Y:S05]  /*95e0*/  @!P2 BRA `(.L_x_188) ;  /* 0x000000000004a947 */ /* 0x000fea0003800000 */
[----:B------:R0:W5:Y:S02]  /*95f0*/  LDG.E.LTC128B R29, desc[UR16][R80.64+0x200] ;  /* 0x00020010501d7981 */ /* 0x000164000c1e1920 */
.L_x_188:
[----:B------:R-:W-:Y:S05]  /*9600*/  BSYNC B1 ;  /* 0x0000000000017941 */ /* 0x000fea0003800000 */
.L_x_187:
[----:B0----5:R-:W-:Y:S01]  /*9610*/  FMUL R3, R29, UR22 ;  /* 0x000000161d037c20 */ /* 0x021fe20008400000 */
[----:B------:R-:W-:Y:S01]  /*9620*/  ISETP.GT.AND P4, PT, R0, 0x29, P0 ;  /* 0x000000290000780c */ /* 0x000fe20000784270 */
[----:B------:R-:W-:Y:S02]  /*9630*/  BSSY B1, `(.L_x_189) ;  /* 0x0000005000017945 */ /* 0x000fe40003800000 */
[----:B------:R-:W-:-:S05]  /*9640*/  FFMA R3, R12, UR21, R3 ;  /* 0x000000150c037c23 */ /* 0x000fca0008000003 */
[----:B------:R0:W-:Y:S05]  /*9650*/  @P2 STG.E desc[UR16][R78.64+0x200], R3 ;  /* 0x000200034e002986 */ /* 0x0001ea000c101910 */
[----:B------:R-:W-:Y:S05]  /*9660*/  @!P4 BRA `(.L_x_190) ;  /* 0x000000000004c947 */ /* 0x000fea0003800000 */
[----:B------:R0:W5:Y:S02]  /*9670*/  LDG.E.LTC128B R29, desc[UR16][R84.64+0x200] ;  /* 0x00020010541d7981 */ /* 0x000164000c1e1920 */
.L_x_190:
[----:B------:R-:W-:Y:S05]  /*9680*/  BSYNC B1 ;  /* 0x0000000000017941 */ /* 0x000fea0003800000 */
.L_x_189:
[----:B-----5:R-:W-:Y:S01]  /*9690*/  FMUL R2, R29, UR22 ;  /* 0x000000161d027c20 */ /* 0x020fe20008400000 */
[----:B------:R-:W-:Y:S01]  /*96a0*/  ISETP.GT.AND P2, PT, R0, 0x28, P1 ;  /* 0x000000280000780c */ /* 0x000fe20000f44270 */
[----:B------:R-:W-:Y:S02]  /*96b0*/  BSSY B1, `(.L_x_191) ;  /* 0x0000005000017945 */ /* 0x000fe40003800000 */
[----:B------:R-:W-:-:S05]  /*96c0*/  FFMA R11, R11, UR21, R2 ;  /* 0x000000150b0b7c23 */ /* 0x000fca0008000002 */
[----:B------:R0:W-:Y:S05]  /*96d0*/  @P4 STG.E desc[UR16][R82.64+0x200], R11 ;  /* 0x0002000b52004986 */ /* 0x0001ea000c101910 */
[----:B------:R-:W-:Y:S05]  /*96e0*/  @!P2 BRA `(.L_x_192) ;  /* 0x000000000004a947 */ /* 0x000fea0003800000 */
[----:B------:R0:W5:Y:S02]  /*96f0*/  LDG.E.LTC128B R29, desc[UR16][R80.64+0x220] ;  /* 0x00022010501d7981 */ /* 0x000164000c1e1920 */
.L_x_192:
[----:B------:R-:W-:Y:S05]  /*9700*/  BSYNC B1 ;  /* 0x0000000000017941 */ /* 0x000fea0003800000 */
.L_x_191:
[----:B0----5:R-:W-:Y:S01]  /*9710*/  FMUL R3, R29, UR22 ;  /* 0x000000161d037c20 */ /* 0x021fe20008400000 */
[----:B------:R-:W-:Y:S01]  /*9720*/  ISETP.GT.AND P4, PT, R0, 0x29, P1 ;  /* 0x000000290000780c */ /* 0x000fe20000f84270 */
[----:B------:R-:W-:Y:S02]  /*9730*/  BSSY B1, `(.L_x_193) ;  /* 0x0000005000017945 */ /* 0x000fe40003800000 */
[----:B------:R-:W-:-:S05]  /*9740*/  FFMA R3, R10, UR21, R3 ;  /* 0x000000150a037c23 */ /* 0x000fca0008000003 */
[----:B------:R0:W-:Y:S05]  /*9750*/  @P2 STG.E desc[UR16][R78.64+0x220], R3 ;  /* 0x000220034e002986 */ /* 0x0001ea000c101910 */
[----:B------:R-:W-:Y:S05]  /*9760*/  @!P4 BRA `(.L_x_194) ;  /* 0x000000000004c947 */ /* 0x000fea0003800000 */
[----:B------:R0:W5:Y:S02]  /*9770*/  LDG.E.LTC128B R29, desc[UR16][R84.64+0x220] ;  /* 0x00022010541d7981 */ /* 0x000164000c1e1920 */
.L_x_194:
[----:B------:R-:W-:Y:S05]  /*9780*/  BSYNC B1 ;  /* 0x0000000000017941 */ /* 0x000fea0003800000 */
.L_x_193:
[----:B-----5:R-:W-:Y:S01]  /*9790*/  FMUL R2, R29, UR22 ;  /* 0x000000161d027c20 */ /* 0x020fe20008400000 */
[----:B------:R-:W-:Y:S01]  /*97a0*/  ISETP.GT.AND P2, PT, R0, 0x30, P0 ;  /* 0x000000300000780c */ /* 0x000fe20000744270 */
[----:B------:R-:W-:Y:S02]  /*97b0*/  BSSY B1, `(.L_x_195) ;  /* 0x0000005000017945 */ /* 0x000fe40003800000 */
[----:B------:R-:W-:-:S05]  /*97c0*/  FFMA R9, R9, UR21, R2 ;  /* 0x0000001509097c23 */ /* 0x000fca0008000002 */
[----:B------:R0:W-:Y:S05]  /*97d0*/  @P4 STG.E desc[UR16][R82.64+0x220], R9 ;  /* 0x0002200952004986 */ /* 0x0001ea000c101910 */
[----:B------:R-:W-:Y:S05]  /*97e0*/  @!P2 BRA `(.L_x_196) ;  /* 0x000000000004a947 */ /* 0x000fea0003800000 */
[----:B------:R0:W5:Y:S02]  /*97f0*/  LDG.E.LTC128B R29, desc[UR16][R90.64+0x200] ;  /* 0x000200105a1d7981 */ /* 0x000164000c1e1920 */
.L_x_196:
[----:B------:R-:W-:Y:S05]  /*9800*/  BSYNC B1 ;  /* 0x0000000000017941 */ /* 0x000fea0003800000 */
.L_x_195:
[----:B0----5:R-:W-:Y:S01]  /*9810*/  FMUL R3, R29, UR22 ;  /* 0x000000161d037c20 */ /* 0x021fe20008400000 */
[----:B------:R-:W-:Y:S01]  /*9820*/  ISETP.GT.AND P4, PT, R0, 0x31, P0 ;  /* 0x000000310000780c */ /* 0x000fe20000784270 */
[----:B------:R-:W-:Y:S02]  /*9830*/  BSSY B1, `(.L_x_197) ;  /* 0x0000005000017945 */ /* 0x000fe40003800000 */
[----:B------:R-:W-:-:S05]  /*9840*/  FFMA R3, R8, UR21, R3 ;  /* 0x0000001508037c23 */ /* 0x000fca0008000003 */
[----:B------:R0:W-:Y:S05]  /*9850*/  @P2 STG.E desc[UR16][R86.64+0x200], R3 ;  /* 0x0002000356002986 */ /* 0x0001ea000c101910 */
[----:B------:R-:W-:Y:S05]  /*9860*/  @!P4 BRA `(.L_x_198) ;  /* 0x000000000004c947 */ /* 0x000fea0003800000 */
[----:B------:R0:W5:Y:S02]  /*9870*/  LDG.E.LTC128B R29, desc[UR16][R88.64+0x200] ;  /* 0x00020010581d7981 */ /* 0x000164000c1e1920 */
.L_x_198:
[----:B------:R-:W-:Y:S05]  /*9880*/  BSYNC B1 ;  /* 0x0000000000017941 */ /* 0x000fea0003800000 */
.L_x_197:
[----:B-----5:R-:W-:Y:S01]  /*9890*/  FMUL R2, R29, UR22 ;  /* 0x000000161d027c20 */ /* 0x020fe20008400000 */
[----:B------:R-:W-:Y:S01]  /*98a0*/  ISETP.GT.AND P2, PT, R0, 0x30, P1 ;  /* 0x000000300000780c */ /* 0x000fe20000f44270 */
[----:B------:R-:W-:Y:S02]  /*98b0*/  BSSY B1, `(.L_x_199) ;  /* 0x0000005000017945 */ /* 0x000fe40003800000 */
[----:B------:R-:W-:-:S05]  /*98c0*/  FFMA R7, R7, UR21, R2 ;  /* 0x0000001507077c23 */ /* 0x000fca0008000002 */
[----:B------:R0:W-:Y:S05]  /*98d0*/  @P4 STG.E desc[UR16][R92.64+0x200], R7 ;  /* 0x000200075c004986 */ /* 0x0001ea000c101910 */
[----:B------:R-:W-:Y:S05]  /*98e0*/  @!P2 BRA `(.L_x_200) ;  /* 0x000000000004a947 */ /* 0x000fea0003800000 */
[----:B------:R0:W5:Y:S02]  /*98f0*/  LDG.E.LTC128B R29, desc[UR16][R90.64+0x220] ;  /* 0x000220105a1d7981 */ /* 0x000164000c1e1920 */
.L_x_200:
[----:B------:R-:W-:Y:S05]  /*9900*/  BSYNC B1 ;  /* 0x0000000000017941 */ /* 0x000fea0003800000 */
.L_x_199:
[----:B0----5:R-:W-:Y:S01]  /*9910*/  FMUL R3, R29, UR22 ;  /* 0x000000161d037c20 */ /* 0x021fe20008400000 */
[----:B------:R-:W-:Y:S01]  /*9920*/  ISETP.GT.AND P4, PT, R0, 0x31, P1 ;  /* 0x000000310000780c */ /* 0x000fe20000f84270 */
[----:B------:R-:W-:Y:S02]  /*9930*/  BSSY B1, `(.L_x_201) ;  /* 0x0000005000017945 */ /* 0x000fe40003800000 */
[----:B------:R-:W-:-:S05]  /*9940*/  FFMA R3, R6, UR21, R3 ;  /* 0x0000001506037c23 */ /* 0x000fca0008000003 */
[----:B------:R0:W-:Y:S05]  /*9950*/  @P2 STG.E desc[UR16][R86.64+0x220], R3 ;  /* 0x0002200356002986 */ /* 0x0001ea000c101910 */
[----:B------:R-:W-:Y:S05]  /*9960*/  @!P4 BRA `(.L_x_202) ;  /* 0x000000000004c947 */ /* 0x000fea0003800000 */
[----:B------:R0:W5:Y:S02]  /*9970*/  LDG.E.LTC128B R29, desc[UR16][R88.64+0x220] ;  /* 0x00022010581d7981 */ /* 0x000164000c1e1920 */
.L_x_202:
[----:B------:R-:W-:Y:S05]  /*9980*/  BSYNC B1 ;  /* 0x0000000000017941 */ /* 0x000fea0003800000 */
.L_x_201:
[----:B-----5:R-:W-:Y:S01]  /*9990*/  FMUL R2, R29, UR22 ;  /* 0x000000161d027c20 */ /* 0x020fe20008400000 */
[----:B------:R-:W-:Y:S01]  /*99a0*/  ISETP.GT.AND P2, PT, R0, 0x38, P0 ;  /* 0x000000380000780c */ /* 0x000fe20000744270 */
[----:B------:R-:W-:Y:S02]  /*99b0*/  BSSY B1, `(.L_x_203) ;  /* 0x0000005000017945 */ /* 0x000fe40003800000 */
[----:B------:R-:W-:-:S05]  /*99c0*/  FFMA R5, R5, UR21, R2 ;  /* 0x0000001505057c23 */ /* 0x000fca0008000002 */
[----:B------:R0:W-:Y:S05]  /*99d0*/  @P4 STG.E desc[UR16][R92.64+0x220], R5 ;  /* 0x000220055c004986 */ /* 0x0001ea000c101910 */
[----:B------:R-:W-:Y:S05]  /*99e0*/  @!P2 BRA `(.L_x_204) ;  /* 0x000000000004a947 */ /* 0x000fea0003800000 */
[----:B------:R0:W5:Y:S02]  /*99f0*/  LDG.E.LTC128B R29, desc[UR16][R96.64+0x200] ;  /* 0x00020010601d7981 */ /* 0x000164000c1e1920 */
.L_x_204:
[----:B------:R-:W-:Y:S05]  /*9a00*/  BSYNC B1 ;  /* 0x0000000000017941 */ /* 0x000fea0003800000 */
.L_x_203:
[----:B0----5:R-:W-:Y:S01]  /*9a10*/  FMUL R3, R29, UR22 ;  /* 0x000000161d037c20 */ /* 0x021fe20008400000 */
[----:B------:R-:W-:Y:S01]  /*9a20*/  ISETP.GT.AND P4, PT, R0, 0x39, P0 ;  /* 0x000000390000780c */ /* 0x000fe20000784270 */
[----:B------:R-:W-:Y:S02]  /*9a30*/  BSSY B1, `(.L_x_205) ;  /* 0x0000005000017945 */ /* 0x000fe40003800000 */
[----:B------:R-:W-:-:S05]  /*9a40*/  FFMA R3, R4, UR21, R3 ;  /* 0x0000001504037c23 */ /* 0x000fca0008000003 */
[----:B------:R0:W-:Y:S05]  /*9a50*/  @P2 STG.E desc[UR16][R94.64+0x200], R3 ;  /* 0x000200035e002986 */ /* 0x0001ea000c101910 */
[----:B------:R-:W-:Y:S05]  /*9a60*/  @!P4 BRA `(.L_x_206) ;  /* 0x000000000004c947 */ /* 0x000fea0003800000 */
[----:B------:R0:W5:Y:S02]  /*9a70*/  LDG.E.LTC128B R29, desc[UR16][R100.64+0x200] ;  /* 0x00020010641d7981 */ /* 0x000164000c1e1920 */
.L_x_206:
[----:B------:R-:W-:Y:S05]  /*9a80*/  BSYNC B1 ;  /* 0x0000000000017941 */ /* 0x000fea0003800000 */
.L_x_205:
[----:B0----5:R-:W-:Y:S01]  /*9a90*/  FMUL R3, R29, UR22 ;  /* 0x000000161d037c20 */ /* 0x021fe20008400000 */
[----:B------:R-:W-:Y:S01]  /*9aa0*/  ISETP.GT.AND P2, PT, R0, 0x38, P1 ;  /* 0x000000380000780c */ /* 0x000fe20000f44270 */
[----:B------:R-:W-:Y:S02]  /*9ab0*/  BSSY B1, `(.L_x_207) ;  /* 0x0000005000017945 */ /* 0x000fe40003800000 */
[----:B------:R-:W-:-:S05]  /*9ac0*/  FFMA R3, R152, UR21, R3 ;  /* 0x0000001598037c23 */ /* 0x000fca0008000003 */
[----:B------:R0:W-:Y:S05]  /*9ad0*/  @P4 STG.E desc[UR16][R98.64+0x200], R3 ;  /* 0x0002000362004986 */ /* 0x0001ea000c101910 */
[----:B------:R-:W-:Y:S05]  /*9ae0*/  @!P2 BRA `(.L_x_208) ;  /* 0x000000000004a947 */ /* 0x000fea0003800000 */
[----:B------:R0:W5:Y:S02]  /*9af0*/  LDG.E.LTC128B R29, desc[UR16][R96.64+0x220] ;  /* 0x00022010601d7981 */ /* 0x000164000c1e1920 */
.L_x_208:
[----:B------:R-:W-:Y:S05]  /*9b00*/  BSYNC B1 ;  /* 0x0000000000017941 */ /* 0x000fea0003800000 */
.L_x_207:
[----:B-----5:R-:W-:Y:S01]  /*9b10*/  FMUL R2, R29, UR22 ;  /* 0x000000161d027c20 */ /* 0x020fe20008400000 */
[----:B------:R-:W-:Y:S01]  /*9b20*/  ISETP.GT.AND P4, PT, R0, 0x39, P1 ;  /* 0x000000390000780c */ /* 0x000fe20000f84270 */
[----:B------:R-:W-:Y:S02]  /*9b30*/  BSSY B1, `(.L_x_209) ;  /* 0x0000005000017945 */ /* 0x000fe40003800000 */
[----:B------:R-:W-:-:S05]  /*9b40*/  FFMA R153, R153, UR21, R2 ;  /* 0x0000001599997c23 */ /* 0x000fca0008000002 */
[----:B------:R0:W-:Y:S05]  /*9b50*/  @P2 STG.E desc[UR16][R94.64+0x220], R153 ;  /* 0x000220995e002986 */ /* 0x0001ea000c101910 */
[----:B------:R-:W-:Y:S05]  /*9b60*/  @!P4 BRA `(.L_x_210) ;  /* 0x000000000004c947 */ /* 0x000fea0003800000 */
[----:B------:R0:W5:Y:S02]  /*9b70*/  LDG.E.LTC128B R29, desc[UR16][R100.64+0x220] ;  /* 0x00022010641d7981 */ /* 0x000164000c1e1920 */
.L_x_210:
[----:B------:R-:W-:Y:S05]  /*9b80*/  BSYNC B1 ;  /* 0x0000000000017941 */ /* 0x000fea0003800000 */
.L_x_209:
[----:B-----5:R-:W-:Y:S01]  /*9b90*/  FMUL R2, R29, UR22 ;  /* 0x000000161d027c20 */ /* 0x020fe20008400000 */
[----:B------:R-:W-:Y:S01]  /*9ba0*/  ISETP.GT.AND P2, PT, R0, 0x40, P0 ;  /* 0x000000400000780c */ /* 0x000fe20000744270 */
[----:B------:R-:W-:Y:S02]  /*9bb0*/  BSSY B1, `(.L_x_211) ;  /* 0x0000005000017945 */ /* 0x000fe40003800000 */
[----:B------:R-:W-:-:S05]  /*9bc0*/  FFMA R229, R229, UR21, R2 ;  /* 0x00000015e5e57c23 */ /* 0x000fca0008000002 */
[----:B------:R0:W-:Y:S05]  /*9bd0*/  @P4 STG.E desc[UR16][R98.64+0x220], R229 ;  /* 0x000220e562004986 */ /* 0x0001ea000c101910 */
[----:B------:R-:W-:Y:S05]  /*9be0*/  @!P2 BRA `(.L_x_212) ;  /* 0x000000000004a947 */ /* 0x000fea0003800000 */
[----:B------:R0:W5:Y:S02]  /*9bf0*/  LDG.E.LTC128B R29, desc[UR16][R104.64+0x200] ;  /* 0x00020010681d7981 */ /* 0x000164000c1e1920 */
.L_x_212:
[----:B------:R-:W-:Y:S05]  /*9c00*/  BSYNC B1 ;  /* 0x0000000000017941 */ /* 0x000fea0003800000 */
.L_x_211:
[----:B0-----:R-:W2:Y:S01]  /*9c10*/  LDL.LU R3, [R1+0x4] ;  /* 0x0000040001037983 */ /* 0x001ea20000300800 */
[----:B-----5:R-:W-:Y:S01]  /*9c20*/  FMUL R2, R29, UR22 ;  /* 0x000000161d027c20 */ /* 0x020fe20008400000 */
[----:B------:R-:W-:Y:S01]  /*9c30*/  ISETP.GT.AND P4, PT, R0, 0x41, P0 ;  /* 0x000000410000780c */ /* 0x000fe20000784270 */
[----:B------:R-:W-:Y:S02]  /*9c40*/  BSSY B1, `(.L_x_213) ;  /* 0x0000005000017945 */ /* 0x000fe40003800000 */
[----:B--2---:R-:W-:-:S05]  /*9c50*/  FFMA R3, R3, UR21, R2 ;  /* 0x0000001503037c23 */ /* 0x004fca0008000002 */
[----:B------:R0:W-:Y:S05]  /*9c60*/  @P2 STG.E desc[UR16][R102.64+0x200], R3 ;  /* 0x0002000366002986 */ /* 0x0001ea000c101910 */
[----:B------:R-:W-:Y:S05]  /*9c70*/  @!P4 BRA `(.L_x_214) ;  /* 0x000000000004c947 */ /* 0x000fea0003800000 */
[----:B------:R2:W5:Y:S02]  /*9c80*/  LDG.E.LTC128B R29, desc[UR16][R108.64+0x200] ;  /* 0x000200106c1d7981 */ /* 0x000564000c1e1920 */
.L_x_214:
[----:B------:R-:W-:Y:S05]  /*9c90*/  BSYNC B1 ;  /* 0x0000000000017941 */ /* 0x000fea0003800000 */
.L_x_213:
[----:B0-----:R-:W3:Y:S01]  /*9ca0*/  LDL.LU R3, [R1+0x8] ;  /* 0x0000080001037983 */ /* 0x001ee20000300800 */
[----:B-----5:R-:W-:Y:S01]  /*9cb0*/  FMUL R2, R29, UR22 ;  /* 0x000000161d027c20 */ /* 0x020fe20008400000 */
[----:B------:R-:W-:Y:S01]  /*9cc0*/  ISETP.GT.AND P2, PT, R0, 0x40, P1 ;  /* 0x000000400000780c */ /* 0x000fe20000f44270 */
[----:B------:R-:W-:Y:S02]  /*9cd0*/  BSSY B1, `(.L_x_215) ;  /* 0x0000005000017945 */ /* 0x000fe40003800000 */
[----:B---3--:R-:W-:-:S05]  /*9ce0*/  FFMA R3, R3, UR21, R2 ;  /* 0x0000001503037c23 */ /* 0x008fca0008000002 */
[----:B------:R0:W-:Y:S05]  /*9cf0*/  @P4 STG.E desc[UR16][R106.64+0x200], R3 ;  /* 0x000200036a004986 */ /* 0x0001ea000c101910 */
[----:B------:R-:W-:Y:S05]  /*9d00*/  @!P2 BRA `(.L_x_216) ;  /* 0x000000000004a947 */ /* 0x000fea0003800000 */
[----:B------:R3:W5:Y:S02]  /*9d10*/  LDG.E.LTC128B R29, desc[UR16][R104.64+0x220] ;  /* 0x00022010681d7981 */ /* 0x000764000c1e1920 */
.L_x_216:
[----:B------:R-:W-:Y:S05]  /*9d20*/  BSYNC B1 ;  /* 0x0000000000017941 */ /* 0x000fea0003800000 */
.L_x_215:
        /* <DEDUP_REMOVED lines=8> */
.L_x_218:
[----:B------:R-:W-:Y:S05]  /*9db0*/  BSYNC B1 ;  /* 0x0000000000017941 */ /* 0x000fea0003800000 */
.L_x_217:
        /* <DEDUP_REMOVED lines=8> */
.L_x_220:
[----:B------:R-:W-:Y:S05]  /*9e40*/  BSYNC B1 ;  /* 0x0000000000017941 */ /* 0x000fea0003800000 */
.L_x_219:
        /* <DEDUP_REMOVED lines=8> */
.L_x_222:
[----:B------:R-:W-:Y:S05]  /*9ed0*/  BSYNC B1 ;  /* 0x0000000000017941 */ /* 0x000fea0003800000 */
.L_x_221:
        /* <DEDUP_REMOVED lines=8> */
.L_x_224:
[----:B------:R-:W-:Y:S05]  /*9f60*/  BSYNC B1 ;  /* 0x0000000000017941 */ /* 0x000fea0003800000 */
.L_x_223:
        /* <DEDUP_REMOVED lines=8> */
.L_x_226:
[----:B------:R-:W-:Y:S05]  /*9ff0*/  BSYNC B1 ;  /* 0x0000000000017941 */ /* 0x000fea0003800000 */
.L_x_225:
        /* <DEDUP_REMOVED lines=8> */
.L_x_228:
[----:B------:R-:W-:Y:S05]  /*a080*/  BSYNC B1 ;  /* 0x0000000000017941 */ /* 0x000fea0003800000 */
.L_x_227:
        /* <DEDUP_REMOVED lines=8> */
.L_x_230:
[----:B------:R-:W-:Y:S05]  /*a110*/  BSYNC B1 ;  /* 0x0000000000017941 */ /* 0x000fea0003800000 */
.L_x_229:
        /* <DEDUP_REMOVED lines=8> */
.L_x_232:
[----:B------:R-:W-:Y:S05]  /*a1a0*/  BSYNC B1 ;  /* 0x0000000000017941 */ /* 0x000fea0003800000 */
.L_x_231:
        /* <DEDUP_REMOVED lines=8> */
.L_x_234:
[----:B------:R-:W-:Y:S05]  /*a230*/  BSYNC B1 ;  /* 0x0000000000017941 */ /* 0x000fea0003800000 */
.L_x_233:
        /* <DEDUP_REMOVED lines=8> */
.L_x_236:
[----:B------:R-:W-:Y:S05]  /*a2c0*/  BSYNC B1 ;  /* 0x0000000000017941 */ /* 0x000fea0003800000 */
.L_x_235:
        /* <DEDUP_REMOVED lines=8> */
.L_x_238:
[----:B------:R-:W-:Y:S05]  /*a350*/  BSYNC B1 ;  /* 0x0000000000017941 */ /* 0x000fea0003800000 */
.L_x_237:
        /* <DEDUP_REMOVED lines=8> */
.L_x_240:
[----:B------:R-:W-:Y:S05]  /*a3e0*/  BSYNC B1 ;  /* 0x0000000000017941 */ /* 0x000fea0003800000 */
.L_x_239:
        /* <DEDUP_REMOVED lines=8> */
.L_x_242:
[----:B------:R-:W-:Y:S05]  /*a470*/  BSYNC B1 ;  /* 0x0000000000017941 */ /* 0x000fea0003800000 */
.L_x_241:
        /* <DEDUP_REMOVED lines=8> */
.L_x_244:
[----:B------:R-:W-:Y:S05]  /*a500*/  BSYNC B1 ;  /* 0x0000000000017941 */ /* 0x000fea0003800000 */
.L_x_243:
        /* <DEDUP_REMOVED lines=8> */
.L_x_246:
[----:B------:R-:W-:Y:S05]  /*a590*/  BSYNC B1 ;  /* 0x0000000000017941 */ /* 0x000fea0003800000 */
.L_x_245:
        /* <DEDUP_REMOVED lines=8> */
.L_x_248:
[----:B------:R-:W-:Y:S05]  /*a620*/  BSYNC B1 ;  /* 0x0000000000017941 */ /* 0x000fea0003800000 */
.L_x_247:
        /* <DEDUP_REMOVED lines=8> */
.L_x_250:
[----:B------:R-:W-:Y:S05]  /*a6b0*/  BSYNC B1 ;  /* 0x0000000000017941 */ /* 0x000fea0003800000 */
.L_x_249:
        /* <DEDUP_REMOVED lines=8> */
.L_x_252:
[----:B------:R-:W-:Y:S05]  /*a740*/  BSYNC B1 ;  /* 0x0000000000017941 */ /* 0x000fea0003800000 */
.L_x_251:
        /* <DEDUP_REMOVED lines=8> */
.L_x_254:
[----:B------:R-:W-:Y:S05]  /*a7d0*/  BSYNC B1 ;  /* 0x0000000000017941 */ /* 0x000fea0003800000 */
.L_x_253:
        /* <DEDUP_REMOVED lines=8> */
.L_x_256:
[----:B------:R-:W-:Y:S05]  /*a860*/  BSYNC B1 ;  /* 0x0000000000017941 */ /* 0x000fea0003800000 */
.L_x_255:
        /* <DEDUP_REMOVED lines=8> */
.L_x_258:
[----:B------:R-:W-:Y:S05]  /*a8f0*/  BSYNC B1 ;  /* 0x0000000000017941 */ /* 0x000fea0003800000 */
.L_x_257:
        /* <DEDUP_REMOVED lines=8> */
.L_x_260:
[----:B------:R-:W-:Y:S05]  /*a980*/  BSYNC B1 ;  /* 0x0000000000017941 */ /* 0x000fea0003800000 */
.L_x_259:
        /* <DEDUP_REMOVED lines=8> */
.L_x_262:
[----:B------:R-:W-:Y:S05]  /*aa10*/  BSYNC B1 ;  /* 0x0000000000017941 */ /* 0x000fea0003800000 */
.L_x_261:
        /* <DEDUP_REMOVED lines=8> */
.L_x_264:
[----:B------:R-:W-:Y:S05]  /*aaa0*/  BSYNC B1 ;  /* 0x0000000000017941 */ /* 0x000fea0003800000 */
.L_x_263:
        /* <DEDUP_REMOVED lines=8> */
.L_x_266:
[----:B------:R-:W-:Y:S05]  /*ab30*/  BSYNC B1 ;  /* 0x0000000000017941 */ /* 0x000fea0003800000 */
.L_x_265:
        /* <DEDUP_REMOVED lines=8> */
.L_x_268:
[----:B------:R-:W-:Y:S05]  /*abc0*/  BSYNC B1 ;  /* 0x0000000000017941 */ /* 0x000fea0003800000 */
.L_x_267:
        /* <DEDUP_REMOVED lines=8> */
.L_x_270:
[----:B------:R-:W-:Y:S05]  /*ac50*/  BSYNC B1 ;  /* 0x0000000000017941 */ /* 0x000fea0003800000 */
.L_x_269:
        /* <DEDUP_REMOVED lines=8> */
.L_x_272:
[----:B------:R-:W-:Y:S05]  /*ace0*/  BSYNC B1 ;  /* 0x0000000000017941 */ /* 0x000fea0003800000 */
.L_x_271:
        /* <DEDUP_REMOVED lines=8> */
.L_x_274:
[----:B------:R-:W-:Y:S05]  /*ad70*/  BSYNC B1 ;  /* 0x0000000000017941 */ /* 0x000fea0003800000 */
.L_x_273:
[----:B------:R-:W3:Y:S01]  /*ad80*/  LDL.LU R0, [R1+0x8c] ;  /* 0x00008c0001007983 */ /* 0x000ee20000300800 */
[----:B-----5:R-:W-:-:S04]  /*ad90*/  FMUL R29, R29, UR22 ;  /* 0x000000161d1d7c20 */ /* 0x020fc80008400000 */
[----:B---3--:R-:W-:Y:S01]  /*ada0*/  FFMA R29, R0, UR21, R29 ;  /* 0x00000015001d7c23 */ /* 0x008fe2000800001d */
[----:B------:R-:W-:Y:S06]  /*adb0*/  @!P1 BRA `(.L_x_275) ;  /* 0x0000001c00a09947 */ /* 0x000fec0003800000 */
[----:B------:R3:W-:Y:S01]  /*adc0*/  STG.E desc[UR16][R32.64+0x220], R29 ;  /* 0x0002201d20007986 */ /* 0x0007e2000c101910 */
[----:B------:R-:W-:Y:S05]  /*add0*/  BRA `(.L_x_275) ;  /* 0x0000001c00987947 */ /* 0x000fea0003800000 */
.L_x_24:
[----:B------:R-:W-:Y:S01]  /*ade0*/  ULDC.64 UR6, c[0x0][0x6c0] ;  /* 0x0001b00000067ab9 */ /* 0x000fe20000000a00 */
[----:B------:R-:W-:Y:S01]  /*adf0*/  ISETP.GT.AND P1, PT, R2, 0x8, PT ;  /* 0x000000080200780c */ /* 0x000fe20003f24270 */
[----:B------:R-:W-:Y:S01]  /*ae00*/  FMUL R33, R228, UR21 ;  /* 0x00000015e4217c20 */ /* 0x000fe20008400000 */
[----:B------:R-:W-:Y:S01]  /*ae10*/  LEA R24, P5, R40, UR6, 0x2 ;  /* 0x0000000628187c11 */ /* 0x000fe2000f8a10ff */
[----:B-----5:R-:W-:Y:S01]  /*ae20*/  FMUL R227, R227, UR21 ;  /* 0x00000015e3e37c20 */ /* 0x020fe20008400000 */
[----:B------:R-:W-:Y:S01]  /*ae30*/  ISETP.GT.AND P6, PT, R0, 0x1, P2 ;  /* 0x000000010000780c */ /* 0x000fe200017c4270 */
[----:B------:R-:W-:Y:S01]  /*ae40*/  FMUL R35, R226, UR21 ;  /* 0x00000015e2237c20 */ /* 0x000fe20008400000 */
[----:B------:R-:W-:Y:S01]  /*ae50*/  LEA.HI.X R25, R40, UR7, R43, 0x2, P5 ;  /* 0x0000000728197c11 */ /* 0x000fe2000a8f142b */
[----:B------:R-:W-:Y:S01]  /*ae60*/  FMUL R225, R225, UR21 ;  /* 0x00000015e1e17c20 */ /* 0x000fe20008400000 */
[----:B------:R-:W-:Y:S01]  /*ae70*/  LEA R26, P5, R28, R24, 0x2 ;  /* 0x000000181c1a7211 */ /* 0x000fe200078a10ff */
[----:B------:R-:W-:Y:S01]  /*ae80*/  IMAD R39, R29, 0x1c, RZ ;  /* 0x0000001c1d277824 */ /* 0x000fe200078e02ff */
[----:B------:R-:W-:Y:S01]  /*ae90*/  ISETP.GT.AND P0, PT, R0, RZ, P1 ;  /* 0x000000ff0000720c */ /* 0x000fe20000f04270 */
[----:B------:R0:W-:Y:S01]  /*aea0*/  @P4 STG.E desc[UR16][R24.64], R33 ;  /* 0x0000002118004986 */ /* 0x0001e2000c101910 */
[----:B------:R-:W-:-:S02]  /*aeb0*/  LEA.HI.X R27, R28, R25, R29, 0x2, P5 ;  /* 0x000000191c1b7211 */ /* 0x000fc400028f141d */
[----:B------:R-:W-:Y:S02]  /*aec0*/  ISETP.GT.AND P5, PT, R0, 0x1, P1 ;  /* 0x000000010000780c */ /* 0x000fe40000fa4270 */
[----:B------:R-:W-:Y:S01]  /*aed0*/  SHF.L.U32 R81, R28, 0x5, RZ ;  /* 0x000000051c517819 */ /* 0x000fe200000006ff */
[----:B------:R-:W-:Y:S01]  /*aee0*/  FMUL R37, R224, UR21 ;  /* 0x00000015e0257c20 */ /* 0x000fe20008400000 */
[----:B------:R-:W-:Y:S01]  /*aef0*/  ISETP.GT.AND P4, PT, R0, 0x8, P2 ;  /* 0x000000080000780c */ /* 0x000fe20001784270 */
[----:B------:R-:W-:Y:S01]  /*af00*/  @P6 STG.E desc[UR16][R26.64], R227 ;  /* 0x000000e31a006986 */ /* 0x000fe2000c101910 */
[----:B------:R-:W-:-:S03]  /*af10*/  IMAD.WIDE.U32 R30, R28, 0x1c, R26 ;  /* 0x0000001c1c1e7825 */ /* 0x000fc600078e001a */
[----:B------:R1:W-:Y:S01]  /*af20*/  @P0 STG.E desc[UR16][R24.64+0x20], R35 ;  /* 0x0000202318000986 */ /* 0x0003e2000c101910 */
[----:B------:R-:W-:Y:S01]  /*af30*/  ISETP.GT.AND P0, PT, R0, 0x9, P2 ;  /* 0x000000090000780c */ /* 0x000fe20001704270 */
[----:B------:R-:W-:Y:S01]  /*af40*/  IMAD.IADD R31, R39, 0x1, R31 ;  /* 0x00000001271f7824 */ /* 0x000fe200078e021f */
[----:B------:R-:W-:Y:S01]  /*af50*/  SHF.L.U64.HI R3, R28, 0x5, R29 ;  /* 0x000000051c037819 */ /* 0x000fe2000001021d */
[----:B------:R-:W-:Y:S01]  /*af60*/  @P5 STG.E desc[UR16][R26.64+0x20], R225 ;  /* 0x000020e11a005986 */ /* 0x000fe2000c101910 */
[----:B------:R-:W-:Y:S01]  /*af70*/  IADD3 R28, P5, R81, R26, RZ ;  /* 0x0000001a511c7210 */ /* 0x000fe20007fbe0ff */
[----:B------:R-:W-:Y:S01]  /*af80*/  FMUL R223, R223, UR21 ;  /* 0x00000015dfdf7c20 */ /* 0x000fe20008400000 */
[C---:B------:R-:W-:Y:S01]  /*af90*/  ISETP.GT.AND P6, PT, R0.reuse, 0x8, P1 ;  /* 0x000000080000780c */ /* 0x040fe20000fc4270 */
[----:B------:R2:W-:Y:S01]  /*afa0*/  @P4 STG.E desc[UR16][R30.64], R37 ;  /* 0x000000251e004986 */ /* 0x0005e2000c101910 */
[----:B------:R-:W-:Y:S01]  /*afb0*/  ISETP.GT.AND P4, PT, R0, 0x9, P1 ;  /* 0x000000090000780c */ /* 0x000fe20000f84270 */
[----:B------:R-:W-:-:S02]  /*afc0*/  IMAD.X R29, R3, 0x1, R27, P5 ;  /* 0x00000001031d7824 */ /* 0x000fc400028e061b */
[----:B------:R-:W-:Y:S01]  /*afd0*/  FMUL R39, R222, UR21 ;  /* 0x00000015de277c20 */ /* 0x000fe20008400000 */
[----:B------:R-:W-:Y:S01]  /*afe0*/  ISETP.GT.AND P5, PT, R0, 0x10, P2 ;  /* 0x000000100000780c */ /* 0x000fe200017a4270 */
[----:B------:R-:W-:Y:S01]  /*aff0*/  FMUL R221, R221, UR21 ;  /* 0x00000015dddd7c20 */ /* 0x000fe20008400000 */
[----:B------:R-:W-:Y:S01]  /*b000*/  FMUL R41, R220, UR21 ;  /* 0x00000015dc297c20 */ /* 0x000fe20008400000 */
[----:B------:R-:W-:Y:S01]  /*b010*/  @P0 STG.E desc[UR16][R28.64], R223 ;  /* 0x000000df1c000986 */ /* 0x000fe2000c101910 */
[----:B------:R-:W-:Y:S01]  /*b020*/  IADD3 R32, P0, R81, R30, RZ ;  /* 0x0000001e51207210 */ /* 0x000fe20007f1e0ff */
[----:B------:R-:W-:Y:S01]  /*b030*/  FMUL R219, R219, UR21 ;  /* 0x00000015dbdb7c20 */ /* 0x000fe20008400000 */
[----:B------:R-:W-:Y:S01]  /*b040*/  FMUL R217, R217, UR21 ;  /* 0x00000015d9d97c20 */ /* 0x000fe20008400000 */
[----:B------:R-:W-:Y:S01]  /*b050*/  FMUL R45, R216, UR21 ;  /* 0x00000015d82d7c20 */ /* 0x000fe20008400000 */
[----:B0-----:R-:W-:Y:S01]  /*b060*/  IADD3.X R33, R3, R31, RZ, P0, !PT ;  /* 0x0000001f03217210 */ /* 0x001fe200007fe4ff */
[----:B------:R0:W-:Y:S01]  /*b070*/  @P6 STG.E desc[UR16][R30.64+0x20], R39 ;  /* 0x000020271e006986 */ /* 0x0001e2000c101910 */
[----:B------:R-:W-:-:S03]  /*b080*/  ISETP.GT.AND P0, PT, R0, 0x11, P2 ;  /* 0x000000110000780c */ /* 0x000fc60001704270 */
[----:B------:R-:W-:Y:S01]  /*b090*/  @P4 STG.E desc[UR16][R28.64+0x20], R221 ;  /* 0x000020dd1c004986 */ /* 0x000fe2000c101910 */
[----:B------:R-:W-:Y:S02]  /*b0a0*/  IADD3 R34, P4, R81, R28, RZ ;  /* 0x0000001c51227210 */ /* 0x000fe40007f9e0ff */
[C---:B------:R-:W-:Y:S01]  /*b0b0*/  ISETP.GT.AND P6, PT, R0.reuse, 0x10, P1 ;  /* 0x000000100000780c */ /* 0x040fe20000fc4270 */
[----:B------:R3:W-:Y:S02]  /*b0c0*/  @P5 STG.E desc[UR16][R32.64], R41 ;  /* 0x0000002920005986 */ /* 0x0007e4000c101910 */
[----:B-1----:R-:W-:Y:S01]  /*b0d0*/  IMAD.X R35, R3, 0x1, R29, P4 ;  /* 0x0000000103237824 */ /* 0x002fe200020e061d */
[C---:B------:R-:W-:Y:S01]  /*b0e0*/  ISETP.GT.AND P5, PT, R0.reuse, 0x11, P1 ;  /* 0x000000110000780c */ /* 0x040fe20000fa4270 */
[----:B------:R-:W-:Y:S01]  /*b0f0*/  FMUL R215, R215, UR21 ;  /* 0x00000015d7d77c20 */ /* 0x000fe20008400000 */
[----:B------:R-:W-:Y:S01]  /*b100*/  ISETP.GT.AND P4, PT, R0, 0x18, P2 ;  /* 0x000000180000780c */ /* 0x000fe20001784270 */
[----:B------:R-:W-:Y:S01]  /*b110*/  FMUL R47, R214, UR21 ;  /* 0x00000015d62f7c20 */ /* 0x000fe20008400000 */
[----:B------:R-:W-:Y:S01]  /*b120*/  @P0 STG.E desc[UR16][R34.64], R219 ;  /* 0x000000db22000986 */ /* 0x000fe2000c101910 */
[----:B------:R-:W-:Y:S01]  /*b130*/  IADD3 R36, P0, R81, R32, RZ ;  /* 0x0000002051247210 */ /* 0x000fe20007f1e0ff */
[----:B------:R-:W-:Y:S01]  /*b140*/  FMUL R43, R218, UR21 ;  /* 0x00000015da2b7c20 */ /* 0x000fe20008400000 */
[----:B------:R-:W-:Y:S01]  /*b150*/  FMUL R213, R213, UR21 ;  /* 0x00000015d5d57c20 */ /* 0x000fe20008400000 */
[----:B------:R-:W-:Y:S01]  /*b160*/  FMUL R49, R212, UR21 ;  /* 0x00000015d4317c20 */ /* 0x000fe20008400000 */
[----:B------:R-:W-:Y:S01]  /*b170*/  FMUL R211, R211, UR21 ;  /* 0x00000015d3d37c20 */ /* 0x000fe20008400000 */
[----:B--2---:R-:W-:Y:S01]  /*b180*/  IMAD.X R37, R3, 0x1, R33, P0 ;  /* 0x0000000103257824 */ /* 0x004fe200000e0621 */
[----:B------:R-:W-:Y:S01]  /*b190*/  ISETP.GT.AND P0, PT, R0, 0x19, P2 ;  /* 0x000000190000780c */ /* 0x000fe20001704270 */
[----:B------:R1:W-:Y:S04]  /*b1a0*/  @P6 STG.E desc[UR16][R32.64+0x20], R43 ;  /* 0x0000202b20006986 */ /* 0x0003e8000c101910 */
[----:B------:R-:W-:Y:S01]  /*b1b0*/  @P5 STG.E desc[UR16][R34.64+0x20], R217 ;  /* 0x000020d922005986 */ /* 0x000fe2000c101910 */
[----:B------:R-:W-:-:S02]  /*b1c0*/  IADD3 R38, P5, R81, R34, RZ ;  /* 0x0000002251267210 */ /* 0x000fc40007fbe0ff */
[C---:B------:R-:W-:Y:S01]  /*b1d0*/  ISETP.GT.AND P6, PT, R0.reuse, 0x18, P1 ;  /* 0x000000180000780c */ /* 0x040fe20000fc4270 */
[----:B------:R2:W-:Y:S01]  /*b1e0*/  @P4 STG.E desc[UR16][R36.64], R45 ;  /* 0x0000002d24004986 */ /* 0x0005e2000c101910 */
[----:B0-----:R-:W-:Y:S02]  /*b1f0*/  IADD3.X R39, R3, R35, RZ, P5, !PT ;  /* 0x0000002303277210 */ /* 0x001fe40002ffe4ff */
[----:B------:R-:W-:Y:S01]  /*b200*/  ISETP.GT.AND P4, PT, R0, 0x19, P1 ;  /* 0x000000190000780c */ /* 0x000fe20000f84270 */
[----:B------:R-:W-:Y:S01]  /*b210*/  FMUL R51, R210, UR21 ;  /* 0x00000015d2337c20 */ /* 0x000fe20008400000 */
[----:B------:R-:W-:Y:S01]  /*b220*/  ISETP.GT.AND P5, PT, R0, 0x20, P2 ;  /* 0x000000200000780c */ /* 0x000fe200017a4270 */
[----:B------:R-:W-:Y:S01]  /*b230*/  @P0 STG.E desc[UR16][R38.64], R215 ;  /* 0x000000d726000986 */ /* 0x000fe2000c101910 */
[----:B------:R-:W-:Y:S01]  /*b240*/  IADD3 R40, P0, R81, R36, RZ ;  /* 0x0000002451287210 */ /* 0x000fe20007f1e0ff */
[----:B------:R-:W-:Y:S01]  /*b250*/  FMUL R209, R209, UR21 ;  /* 0x00000015d1d17c20 */ /* 0x000fe20008400000 */
[----:B------:R-:W-:Y:S01]  /*b260*/  FMUL R53, R208, UR21 ;  /* 0x00000015d0357c20 */ /* 0x000fe20008400000 */
[----:B------:R-:W-:Y:S01]  /*b270*/  FMUL R207, R207, UR21 ;  /* 0x00000015cfcf7c20 */ /* 0x000fe20008400000 */
[----:B------:R-:W4:Y:S01]  /*b280*/  LDL.LU R226, [R1+0xc] ;  /* 0x00000c0001e27983 */ /* 0x000f220000300800 */
[----:B---3--:R-:W-:Y:S01]  /*b290*/  IMAD.X R41, R3, 0x1, R37, P0 ;  /* 0x0000000103297824 */ /* 0x008fe200000e0625 */
[----:B------:R-:W-:-:S02]  /*b2a0*/  ISETP.GT.AND P0, PT, R0, 0x21, P2 ;  /* 0x000000210000780c */ /* 0x000fc40001704270 */
[----:B------:R0:W-:Y:S04]  /*b2b0*/  @P6 STG.E desc[UR16][R36.64+0x20], R47 ;  /* 0x0000202f24006986 */ /* 0x0001e8000c101910 */
[----:B------:R-:W-:Y:S01]  /*b2c0*/  @P4 STG.E desc[UR16][R38.64+0x20], R213 ;  /* 0x000020d526004986 */ /* 0x000fe2000c101910 */
[----:B------:R-:W-:Y:S02]  /*b2d0*/  IADD3 R42, P4, R81, R38, RZ ;  /* 0x00000026512a7210 */ /* 0x000fe40007f9e0ff */
[C---:B------:R-:W-:Y:S01]  /*b2e0*/  ISETP.GT.AND P6, PT, R0.reuse, 0x20, P1 ;  /* 0x000000200000780c */ /* 0x040fe20000fc4270 */
[----:B------:R3:W-:Y:S01]  /*b2f0*/  @P5 STG.E desc[UR16][R40.64], R49 ;  /* 0x0000003128005986 */ /* 0x0007e2000c101910 */
[C---:B------:R-:W-:Y:S01]  /*b300*/  ISETP.GT.AND P5, PT, R0.reuse, 0x21, P1 ;  /* 0x000000210000780c */ /* 0x040fe20000fa4270 */
[----:B-1----:R-:W-:Y:S01]  /*b310*/  IMAD.X R43, R3, 0x1, R39, P4 ;  /* 0x00000001032b7824 */ /* 0x002fe200020e0627 */
[----:B------:R-:W-:Y:S01]  /*b320*/  ISETP.GT.AND P4, PT, R0, 0x28, P2 ;  /* 0x000000280000780c */ /* 0x000fe20001784270 */
[----:B------:R-:W4:Y:S04]  /*b330*/  LDL.LU R227, [R1+0x8] ;  /* 0x0000080001e37983 */ /* 0x000f280000300800 */
[----:B------:R-:W-:Y:S01]  /*b340*/  @P0 STG.E desc[UR16][R42.64], R211 ;  /* 0x000000d32a000986 */ /* 0x000fe2000c101910 */
[----:B------:R-:W-:Y:S01]  /*b350*/  IADD3 R44, P0, R81, R40, RZ ;  /* 0x00000028512c7210 */ /* 0x000fe20007f1e0ff */
[----:B------:R-:W-:Y:S01]  /*b360*/  FMUL R55, R206, UR21 ;  /* 0x00000015ce377c20 */ /* 0x000fe20008400000 */
[----:B------:R-:W-:Y:S01]  /*b370*/  FMUL R205, R205, UR21 ;  /* 0x00000015cdcd7c20 */ /* 0x000fe20008400000 */
[----:B------:R-:W-:Y:S01]  /*b380*/  FMUL R57, R204, UR21 ;  /* 0x00000015cc397c20 */ /* 0x000fe20008400000 */
[----:B--2---:R-:W-:Y:S01]  /*b390*/  IADD3.X R45, R3, R41, RZ, P0, !PT ;  /* 0x00000029032d7210 */ /* 0x004fe200007fe4ff */
[----:B------:R1:W-:Y:S01]  /*b3a0*/  @P6 STG.E desc[UR16][R40.64+0x20], R51 ;  /* 0x0000203328006986 */ /* 0x0003e2000c101910 */
[----:B------:R-:W-:-:S03]  /*b3b0*/  ISETP.GT.AND P0, PT, R0, 0x29, P2 ;  /* 0x000000290000780c */ /* 0x000fc60001704270 */
[----:B------:R-:W-:Y:S01]  /*b3c0*/  @P5 STG.E desc[UR16][R42.64+0x20], R209 ;  /* 0x000020d12a005986 */ /* 0x000fe2000c101910 */
[----:B------:R-:W-:Y:S02]  /*b3d0*/  IADD3 R46, P5, R81, R42, RZ ;  /* 0x0000002a512e7210 */ /* 0x000fe40007fbe0ff */
[C---:B------:R-:W-:Y:S01]  /*b3e0*/  ISETP.GT.AND P6, PT, R0.reuse, 0x28, P1 ;  /* 0x000000280000780c */ /* 0x040fe20000fc4270 */
[----:B------:R2:W-:Y:S02]  /*b3f0*/  @P4 STG.E desc[UR16][R44.64], R53 ;  /* 0x000000352c004986 */ /* 0x0005e4000c101910 */
[----:B0-----:R-:W-:Y:S01]  /*b400*/  IMAD.X R47, R3, 0x1, R43, P5 ;  /* 0x00000001032f7824 */ /* 0x001fe200028e062b */
        /* <DEDUP_REMOVED lines=10> */
[----:B---3--:R-:W-:Y:S01]  /*b4b0*/  IMAD.X R49, R3, 0x1, R45, P0 ;  /* 0x0000000103317824 */ /* 0x008fe200000e062d */
[----:B------:R-:W-:Y:S01]  /*b4c0*/  ISETP.GT.AND P0, PT, R0, 0x31, P2 ;  /* 0x000000310000780c */ /* 0x000fe20001704270 */
[----:B------:R0:W-:Y:S04]  /*b4d0*/  @P6 STG.E desc[UR16][R44.64+0x20], R55 ;  /* 0x000020372c006986 */ /* 0x0001e8000c101910 */
[----:B------:R-:W-:Y:S01]  /*b4e0*/  @P4 STG.E desc[UR16][R46.64+0x20], R205 ;  /* 0x000020cd2e004986 */ /* 0x000fe2000c101910 */
[----:B------:R-:W-:-:S02]  /*b4f0*/  IADD3 R50, P4, R81, R46, RZ ;  /* 0x0000002e51327210 */ /* 0x000fc40007f9e0ff */
[C---:B------:R-:W-:Y:S01]  /*b500*/  ISETP.GT.AND P6, PT, R0.reuse, 0x30, P1 ;  /* 0x000000300000780c */ /* 0x040fe20000fc4270 */
[----:B------:R3:W-:Y:S01]  /*b510*/  @P5 STG.E desc[UR16][R48.64], R57 ;  /* 0x0000003930005986 */ /* 0x0007e2000c101910 */
[----:B-1----:R-:W-:Y:S02]  /*b520*/  IADD3.X R51, R3, R47, RZ, P4, !PT ;  /* 0x0000002f03337210 */ /* 0x002fe400027fe4ff */
[C---:B------:R-:W-:Y:S01]  /*b530*/  ISETP.GT.AND P5, PT, R0.reuse, 0x31, P1 ;  /* 0x000000310000780c */ /* 0x040fe20000fa4270 */
[----:B------:R-:W-:Y:S01]  /*b540*/  FMUL R197, R197, UR21 ;  /* 0x00000015c5c57c20 */ /* 0x000fe20008400000 */
[----:B------:R-:W-:Y:S01]  /*b550*/  ISETP.GT.AND P4, PT, R0, 0x38, P2 ;  /* 0x000000380000780c */ /* 0x000fe20001784270 */
        /* <DEDUP_REMOVED lines=13> */
[C---:B------:R-:W-:Y:S01]  /*b630*/  ISETP.GT.AND P4, PT, R0.reuse, 0x39, P1 ;  /* 0x000000390000780c */ /* 0x040fe20000f84270 */
[----:B0-----:R-:W-:Y:S01]  /*b640*/  IMAD.X R55, R3, 0x1, R51, P5 ;  /* 0x0000000103377824 */ /* 0x001fe200028e0633 */
[----:B------:R-:W-:Y:S01]  /*b650*/  ISETP.GT.AND P5, PT, R0, 0x40, P2 ;  /* 0x000000400000780c */ /* 0x000fe200017a4270 */
[----:B------:R-:W-:Y:S01]  /*b660*/  FMUL R69, R192, UR21 ;  /* 0x00000015c0457c20 */ /* 0x000fe20008400000 */
[----:B------:R-:W-:Y:S01]  /*b670*/  FMUL R191, R191, UR21 ;  /* 0x00000015bfbf7c20 */ /* 0x000fe20008400000 */
[----:B------:R-:W-:Y:S01]  /*b680*/  FMUL R71, R190, UR21 ;  /* 0x00000015be477c20 */ /* 0x000fe20008400000 */
[----:B------:R-:W-:Y:S01]  /*b690*/  @P0 STG.E desc[UR16][R54.64], R199 ;  /* 0x000000c736000986 */ /* 0x000fe2000c101910 */
[----:B------:R-:W-:Y:S01]  /*b6a0*/  IADD3 R56, P0, R81, R52, RZ ;  /* 0x0000003451387210 */ /* 0x000fe20007f1e0ff */
[----:B------:R-:W-:Y:S01]  /*b6b0*/  FMUL R189, R189, UR21 ;  /* 0x00000015bdbd7c20 */ /* 0x000fe20008400000 */
[----:B------:R-:W-:Y:S01]  /*b6c0*/  FMUL R73, R188, UR21 ;  /* 0x00000015bc497c20 */ /* 0x000fe20008400000 */
[----:B------:R-:W-:Y:S01]  /*b6d0*/  FMUL R187, R187, UR21 ;  /* 0x00000015bbbb7c20 */ /* 0x000fe20008400000 */
[----:B---3--:R-:W-:Y:S01]  /*b6e0*/  IADD3.X R57, R3, R53, RZ, P0, !PT ;  /* 0x0000003503397210 */ /* 0x008fe200007fe4ff */
[----:B------:R0:W-:Y:S01]  /*b6f0*/  @P6 STG.E desc[UR16][R52.64+0x20], R63 ;  /* 0x0000203f34006986 */ /* 0x0001e2000c101910 */
[----:B------:R-:W-:-:S03]  /*b700*/  ISETP.GT.AND P0, PT, R0, 0x41, P2 ;  /* 0x000000410000780c */ /* 0x000fc60001704270 */
[----:B------:R-:W-:Y:S01]  /*b710*/  @P4 STG.E desc[UR16][R54.64+0x20], R197 ;  /* 0x000020c536004986 */ /* 0x000fe2000c101910 */
[----:B------:R-:W-:Y:S02]  /*b720*/  IADD3 R58, P4, R81, R54, RZ ;  /* 0x00000036513a7210 */ /* 0x000fe40007f9e0ff */
[C---:B------:R-:W-:Y:S01]  /*b730*/  ISETP.GT.AND P6, PT, R0.reuse, 0x40, P1 ;  /* 0x000000400000780c */ /* 0x040fe20000fc4270 */
[----:B------:R3:W-:Y:S02]  /*b740*/  @P5 STG.E desc[UR16][R56.64], R65 ;  /* 0x0000004138005986 */ /* 0x0007e4000c101910 */
[----:B-1----:R-:W-:Y:S01]  /*b750*/  IMAD.X R59, R3, 0x1, R55, P4 ;  /* 0x00000001033b7824 */ /* 0x002fe200020e0637 */
[----:B------:R-:W-:Y:S01]  /*b760*/  ISETP.GT.AND P5, PT, R0, 0x41, P1 ;  /* 0x000000410000780c */ /* 0x000fe20000fa4270 */
        /* <DEDUP_REMOVED lines=19> */
[----:B------:R-:W-:Y:S01]  /*b8a0*/  FMUL R179, R179, UR21 ;  /* 0x00000015b3b37c20 */ /* 0x000fe20008400000 */
[----:B------:R-:W-:Y:S01]  /*b8b0*/  @P0 STG.E desc[UR16][R62.64], R191 ;  /* 0x000000bf3e000986 */ /* 0x000fe2000c101910 */
[----:B------:R-:W-:Y:S02]  /*b8c0*/  IADD3 R64, P0, R81, R60, RZ ;  /* 0x0000003c51407210 */ /* 0x000fe40007f1e0ff */
[----:B------:R-:W-:Y:S01]  /*b8d0*/  ISETP.GT.AND P5, PT, R0, 0x50, P2 ;  /* 0x000000500000780c */ /* 0x000fe200017a4270 */
[----:B------:R-:W-:Y:S01]  /*b8e0*/  FMUL R85, R178, UR21 ;  /* 0x00000015b2557c20 */ /* 0x000fe20008400000 */
[----:B------:R-:W-:Y:S01]  /*b8f0*/  FMUL R177, R177, UR21 ;  /* 0x00000015b1b17c20 */ /* 0x000fe20008400000 */
[----:B---3--:R-:W-:Y:S01]  /*b900*/  IMAD.X R65, R3, 0x1, R61, P0 ;  /* 0x0000000103417824 */ /* 0x008fe200000e063d */
[----:B------:R-:W-:Y:S01]  /*b910*/  ISETP.GT.AND P0, PT, R0, 0x51, P2 ;  /* 0x000000510000780c */ /* 0x000fe20001704270 */
[----:B------:R0:W-:Y:S04]  /*b920*/  @P6 STG.E desc[UR16][R60.64+0x20], R71 ;  /* 0x000020473c006986 */ /* 0x0001e8000c101910 */
[----:B------:R-:W-:Y:S01]  /*b930*/  @P4 STG.E desc[UR16][R62.64+0x20], R189 ;  /* 0x000020bd3e004986 */ /* 0x000fe2000c101910 */
[----:B------:R-:W-:-:S02]  /*b940*/  IADD3 R66, P4, R81, R62, RZ ;  /* 0x0000003e51427210 */ /* 0x000fc40007f9e0ff */
[----:B------:R-:W-:Y:S01]  /*b950*/  ISETP.GT.AND P6, PT, R0, 0x50, P1 ;  /* 0x000000500000780c */ /* 0x000fe20000fc4270 */
[----:B------:R-:W-:Y:S01]  /*b960*/  FMUL R87, R176, UR21 ;  /* 0x00000015b0577c20 */ /* 0x000fe20008400000 */
[----:B------:R-:W-:Y:S01]  /*b970*/  FMUL R175, R175, UR21 ;  /* 0x00000015afaf7c20 */ /* 0x000fe20008400000 */
[----:B-1----:R-:W-:Y:S01]  /*b980*/  IMAD.X R67, R3, 0x1, R63, P4 ;  /* 0x0000000103437824 */ /* 0x002fe200020e063f */
[----:B------:R1:W-:Y:S01]  /*b990*/  @P5 STG.E desc[UR16][R64.64], R73 ;  /* 0x0000004940005986 */ /* 0x0003e2000c101910 */
[----:B------:R-:W-:-:S03]  /*b9a0*/  ISETP.GT.AND P5, PT, R0, 0x51, P1 ;  /* 0x000000510000780c */ /* 0x000fc60000fa4270 */
[----:B------:R-:W-:Y:S01]  /*b9b0*/  @P0 STG.E desc[UR16][R66.64], R187 ;  /* 0x000000bb42000986 */ /* 0x000fe2000c101910 */
[----:B------:R-:W-:Y:S02]  /*b9c0*/  IADD3 R68, P0, R81, R64, RZ ;  /* 0x0000004051447210 */ /* 0x000fe40007f1e0ff */
[----:B------:R-:W-:Y:S01]  /*b9d0*/  ISETP.GT.AND P4, PT, R0, 0x58, P2 ;  /* 0x000000580000780c */ /* 0x000fe20001784270 */
[----:B------:R-:W-:Y:S01]  /*b9e0*/  FMUL R89, R174, UR21 ;  /* 0x00000015ae597c20 */ /* 0x000fe20008400000 */
[----:B--2---:R-:W-:Y:S01]  /*b9f0*/  IADD3.X R69, R3, R65, RZ, P0, !PT ;  /* 0x0000004103457210 */ /* 0x004fe200007fe4ff */
[----:B------:R-:W-:Y:S01]  /*ba00*/  FMUL R173, R173, UR21 ;  /* 0x00000015adad7c20 */ /* 0x000fe20008400000 */
[----:B------:R-:W-:Y:S01]  /*ba10*/  ISETP.GT.AND P0, PT, R0, 0x59, P2 ;  /* 0x000000590000780c */ /* 0x000fe20001704270 */
[----:B------:R2:W-:Y:S01]  /*ba20*/  @P6 STG.E desc[UR16][R64.64+0x20], R75 ;  /* 0x0000204b40006986 */ /* 0x0005e2000c101910 */
[----:B------:R-:W-:-:S03]  /*ba30*/  IADD3 R70, P6, R81, R66, RZ ;  /* 0x0000004251467210 */ /* 0x000fc60007fde0ff */
[----:B------:R-:W-:Y:S01]  /*ba40*/  @P5 STG.E desc[UR16][R66.64+0x20], R185 ;  /* 0x000020b942005986 */ /* 0x000fe2000c101910 */
[C---:B------:R-:W-:Y:S01]  /*ba50*/  ISETP.GT.AND P5, PT, R0.reuse, 0x58, P1 ;  /* 0x000000580000780c */ /* 0x040fe20000fa4270 */
[----:B0-----:R-:W-:Y:S02]  /*ba60*/  IMAD.X R71, R3, 0x1, R67, P6 ;  /* 0x0000000103477824 */ /* 0x001fe400030e0643 */
[----:B------:R0:W-:Y:S01]  /*ba70*/  @P4 STG.E desc[UR16][R68.64], R77 ;  /* 0x0000004d44004986 */ /* 0x0001e2000c101910 */
[----:B------:R-:W-:-:S03]  /*ba80*/  ISETP.GT.AND P4, PT, R0, 0x59, P1 ;  /* 0x000000590000780c */ /* 0x000fc60000f84270 */
[----:B------:R-:W-:Y:S01]  /*ba90*/  @P0 STG.E desc[UR16][R70.64], R183 ;  /* 0x000000b746000986 */ /* 0x000fe2000c101910 */
[----:B------:R-:W-:Y:S02]  /*baa0*/  IADD3 R72, P0, R81, R68, RZ ;  /* 0x0000004451487210 */ /* 0x000fe40007f1e0ff */
[----:B------:R-:W-:Y:S01]  /*bab0*/  ISETP.GT.AND P6, PT, R0, 0x60, P2 ;  /* 0x000000600000780c */ /* 0x000fe200017c4270 */
[----:B------:R-:W-:Y:S01]  /*bac0*/  FMUL R91, R172, UR21 ;  /* 0x00000015ac5b7c20 */ /* 0x000fe20008400000 */
[----:B------:R-:W-:Y:S01]  /*bad0*/  FMUL R171, R171, UR21 ;  /* 0x00000015abab7c20 */ /* 0x000fe20008400000 */
[----:B-1----:R-:W-:Y:S01]  /*bae0*/  IMAD.X R73, R3, 0x1, R69, P0 ;  /* 0x0000000103497824 */ /* 0x002fe200000e0645 */
[----:B------:R-:W-:Y:S01]  /*baf0*/  ISETP.GT.AND P0, PT, R0, 0x61, P2 ;  /* 0x000000610000780c */ /* 0x000fe20001704270 */
[----:B------:R1:W-:Y:S04]  /*bb00*/  @P5 STG.E desc[UR16][R68.64+0x20], R79 ;  /* 0x0000204f44005986 */ /* 0x0003e8000c101910 */
[----:B------:R-:W-:Y:S01]  /*bb10*/  @P4 STG.E desc[UR16][R70.64+0x20], R181 ;  /* 0x000020b546004986 */ /* 0x000fe2000c101910 */
[----:B------:R-:W-:-:S02]  /*bb20*/  IADD3 R74, P4, R81, R70, RZ ;  /* 0x00000046514a7210 */ /* 0x000fc40007f9e0ff */
[C---:B------:R-:W-:Y:S01]  /*bb30*/  ISETP.GT.AND P5, PT, R0.reuse, 0x60, P1 ;  /* 0x000000600000780c */ /* 0x040fe20000fa4270 */
[----:B------:R3:W-:Y:S01]  /*bb40*/  @P6 STG.E desc[UR16][R72.64], R83 ;  /* 0x0000005348006986 */ /* 0x0007e2000c101910 */
[----:B--2---:R-:W-:Y:S02]  /*bb50*/  IADD3.X R75, R3, R71, RZ, P4, !PT ;  /* 0x00000047034b7210 */ /* 0x004fe400027fe4ff */
[C---:B------:R-:W-:Y:S01]  /*bb60*/  ISETP.GT.AND P6, PT, R0.reuse, 0x61, P1 ;  /* 0x000000610000780c */ /* 0x040fe20000fc4270 */
[----:B------:R-:W-:Y:S01]  /*bb70*/  FMUL R169, R169, UR21 ;  /* 0x00000015a9a97c20 */ /* 0x000fe20008400000 */
[C---:B------:R-:W-:Y:S01]  /*bb80*/  ISETP.GT.AND P4, PT, R0.reuse, 0x68, P2 ;  /* 0x000000680000780c */ /* 0x040fe20001784270 */
[----:B------:R-:W-:Y:S01]  /*bb90*/  @P0 STG.E desc[UR16][R74.64], R179 ;  /* 0x000000b34a000986 */ /* 0x000fe2000c101910 */
[----:B------:R-:W-:Y:S01]  /*bba0*/  IADD3 R76, P0, R81, R72, RZ ;  /* 0x00000048514c7210 */ /* 0x000fe20007f1e0ff */
[----:B------:R-:W-:Y:S01]  /*bbb0*/  FMUL R167, R167, UR21 ;  /* 0x00000015a7a77c20 */ /* 0x000fe20008400000 */
[----:B------:R-:W-:Y:S01]  /*bbc0*/  FMUL R165, R165, UR21 ;  /* 0x00000015a5a57c20 */ /* 0x000fe20008400000 */
[----:B------:R-:W-:Y:S01]  /*bbd0*/  FMUL R163, R163, UR21 ;  /* 0x00000015a3a37c20 */ /* 0x000fe20008400000 */
[----:B------:R-:W-:Y:S01]  /*bbe0*/  FMUL R161, R161, UR21 ;  /* 0x00000015a1a17c20 */ /* 0x000fe20008400000 */
[----:B0-----:R-:W-:Y:S01]  /*bbf0*/  IMAD.X R77, R3, 0x1, R73, P0 ;  /* 0x00000001034d7824 */ /* 0x001fe200000e0649 */
[----:B------:R0:W-:Y:S01]  /*bc00*/  @P5 STG.E desc[UR16][R72.64+0x20], R85 ;  /* 0x0000205548005986 */ /* 0x0001e2000c101910 */
[----:B------:R-:W-:-:S03]  /*bc10*/  ISETP.GT.AND P0, PT, R0, 0x69, P2 ;  /* 0x000000690000780c */ /* 0x000fc60001704270 */
[----:B------:R-:W-:Y:S01]  /*bc20*/  @P6 STG.E desc[UR16][R74.64+0x20], R177 ;  /* 0x000020b14a006986 */ /* 0x000fe2000c101910 */
[----:B------:R-:W-:-:S03]  /*bc30*/  ISETP.GT.AND P6, PT, R0, 0x68, P1 ;  /* 0x000000680000780c */ /* 0x000fc60000fc4270 */
[----:B------:R-:W-:Y:S01]  /*bc40*/  @P4 STG.E desc[UR16][R76.64], R87 ;  /* 0x000000574c004986 */ /* 0x000fe2000c101910 */
[C---:B------:R-:W-:Y:S02]  /*bc50*/  ISETP.GT.AND P4, PT, R0.reuse, 0x69, P1 ;  /* 0x000000690000780c */ /* 0x040fe40000f84270 */
[----:B------:R-:W-:Y:S01]  /*bc60*/  IADD3 R78, P5, R81, R74, RZ ;  /* 0x0000004a514e7210 */ /* 0x000fe20007fbe0ff */
[----:B------:R-:W-:Y:S01]  /*bc70*/  FMUL R159, R159, UR21 ;  /* 0x000000159f9f7c20 */ /* 0x000fe20008400000 */
[----:B------:R-:W-:Y:S01]  /*bc80*/  FMUL R157, R157, UR21 ;  /* 0x000000159d9d7c20 */ /* 0x000fe20008400000 */
[----:B------:R-:W-:Y:S01]  /*bc90*/  FMUL R23, R23, UR21 ;  /* 0x0000001517177c20 */ /* 0x000fe20008400000 */
[----:B------:R-:W-:Y:S01]  /*bca0*/  FMUL R21, R21, UR21 ;  /* 0x0000001515157c20 */ /* 0x000fe20008400000 */
[----:B-1----:R-:W-:Y:S01]  /*bcb0*/  IMAD.X R79, R3, 0x1, R75, P5 ;  /* 0x00000001034f7824 */ /* 0x002fe200028e064b */
[C---:B------:R-:W-:Y:S01]  /*bcc0*/  ISETP.GT.AND P5, PT, R0.reuse, 0x70, P2 ;  /* 0x000000700000780c */ /* 0x040fe200017a4270 */
[----:B------:R-:W-:Y:S01]  /*bcd0*/  FMUL R19, R19, UR21 ;  /* 0x0000001513137c20 */ /* 0x000fe20008400000 */
[----:B------:R-:W-:Y:S01]  /*bce0*/  FMUL R17, R17, UR21 ;  /* 0x0000001511117c20 */ /* 0x000fe20008400000 */
[----:B------:R-:W-:Y:S01]  /*bcf0*/  FMUL R15, R15, UR21 ;  /* 0x000000150f0f7c20 */ /* 0x000fe20008400000 */
[----:B------:R-:W-:Y:S01]  /*bd00*/  @P0 STG.E desc[UR16][R78.64], R175 ;  /* 0x000000af4e000986 */ /* 0x000fe2000c101910 */
[----:B------:R-:W-:-:S03]  /*bd10*/  ISETP.GT.AND P0, PT, R0, 0x71, P2 ;  /* 0x000000710000780c */ /* 0x000fc60001704270 */
[----:B------:R1:W-:Y:S01]  /*bd20*/  @P6 STG.E desc[UR16][R76.64+0x20], R89 ;  /* 0x000020594c006986 */ /* 0x0003e2000c101910 */
[----:B------:R-:W-:-:S03]  /*bd30*/  IADD3 R82, P6, R81, R76, RZ ;  /* 0x0000004c51527210 */ /* 0x000fc60007fde0ff */
[----:B------:R-:W-:Y:S01]  /*bd40*/  @P4 STG.E desc[UR16][R78.64+0x20], R173 ;  /* 0x000020ad4e004986 */ /* 0x000fe2000c101910 */
[----:B------:R-:W-:Y:S02]  /*bd50*/  IADD3 R84, P4, R81, R78, RZ ;  /* 0x0000004e51547210 */ /* 0x000fe40007f9e0ff */
[----:B---3--:R-:W-:Y:S01]  /*bd60*/  IADD3.X R83, R3, R77, RZ, P6, !PT ;  /* 0x0000004d03537210 */ /* 0x008fe200037fe4ff */
[----:B------:R-:W-:Y:S01]  /*bd70*/  FMUL R13, R13, UR21 ;  /* 0x000000150d0d7c20 */ /* 0x000fe20008400000 */
[----:B------:R-:W2:Y:S01]  /*bd80*/  LDL.LU R224, [R1+0x20] ;  /* 0x0000200001e07983 */ /* 0x000ea20000300800 */
[----:B0-----:R-:W-:Y:S01]  /*bd90*/  IMAD.X R85, R3, 0x1, R79, P4 ;  /* 0x0000000103557824 */ /* 0x001fe200020e064f */
[----:B------:R-:W-:Y:S02]  /*bda0*/  ISETP.GT.AND P4, PT, R0, 0x70, P1 ;  /* 0x000000700000780c */ /* 0x000fe40000f84270 */
[----:B------:R0:W-:Y:S01]  /*bdb0*/  @P5 STG.E desc[UR16][R82.64], R91 ;  /* 0x0000005b52005986 */ /* 0x0001e2000c101910 */
[C---:B------:R-:W-:Y:S01]  /*bdc0*/  IADD3 R80, P5, R81.reuse, R82, RZ ;  /* 0x0000005251507210 */ /* 0x040fe20007fbe0ff */
[----:B-1----:R-:W-:Y:S01]  /*bdd0*/  FMUL R89, R170, UR21 ;  /* 0x00000015aa597c20 */ /* 0x002fe20008400000 */
[----:B------:R-:W-:Y:S01]  /*bde0*/  IADD3 R86, P6, R81, R84, RZ ;  /* 0x0000005451567210 */ /* 0x000fe20007fde0ff */
[----:B------:R-:W-:Y:S01]  /*bdf0*/  @P0 STG.E desc[UR16][R84.64], R171 ;  /* 0x000000ab54000986 */ /* 0x000fe2000c101910 */
[C---:B------:R-:W-:Y:S01]  /*be00*/  ISETP.GT.AND P0, PT, R0.reuse, 0x71, P1 ;  /* 0x000000710000780c */ /* 0x040fe20000f04270 */
[----:B------:R-:W-:Y:S01]  /*be10*/  IMAD.X R81, R3, 0x1, R83, P5 ;  /* 0x0000000103517824 */ /* 0x000fe200028e0653 */
[C---:B------:R-:W-:Y:S01]  /*be20*/  ISETP.GT.AND P5, PT, R0.reuse, 0x78, P2 ;  /* 0x000000780000780c */ /* 0x040fe200017a4270 */
[----:B------:R-:W3:Y:S01]  /*be30*/  LDL.LU R225, [R1+0x1c] ;  /* 0x00001c0001e17983 */ /* 0x000ee20000300800 */
[----:B------:R-:W-:-:S03]  /*be40*/  ISETP.GT.AND P2, PT, R0, 0x79, P2 ;  /* 0x000000790000780c */ /* 0x000fc60001744270 */
[----:B------:R1:W-:Y:S01]  /*be50*/  @P4 STG.E desc[UR16][R82.64+0x20], R89 ;  /* 0x0000205952004986 */ /* 0x0003e2000c101910 */
[C---:B------:R-:W-:Y:S02]  /*be60*/  ISETP.GT.AND P4, PT, R0.reuse, 0x78, P1 ;  /* 0x000000780000780c */ /* 0x040fe40000f84270 */
[----:B------:R-:W-:Y:S01]  /*be70*/  ISETP.GT.AND P1, PT, R0, 0x79, P1 ;  /* 0x000000790000780c */ /* 0x000fe20000f24270 */
[----:B0-----:R-:W-:Y:S01]  /*be80*/  FMUL R91, R166, UR21 ;  /* 0x00000015a65b7c20 */ /* 0x001fe20008400000 */
[----:B------:R-:W-:Y:S01]  /*be90*/  IADD3.X R87, R3, R85, RZ, P6, !PT ;  /* 0x0000005503577210 */ /* 0x000fe200037fe4ff */
[----:B------:R-:W-:Y:S01]  /*bea0*/  FMUL R3, R168, UR21 ;  /* 0x00000015a8037c20 */ /* 0x000fe20008400000 */
[----:B------:R-:W-:Y:S01]  /*beb0*/  @P0 STG.E desc[UR16][R84.64+0x20], R169 ;  /* 0x000020a954000986 */ /* 0x000fe2000c101910 */
[----:B------:R-:W-:-:S03]  /*bec0*/  ISETP.GT.AND P0, PT, R2, 0x80, PT ;  /* 0x000000800200780c */ /* 0x000fc60003f04270 */
[----:B------:R0:W-:Y:S01]  /*bed0*/  @P5 STG.E desc[UR16][R80.64], R3 ;  /* 0x0000000350005986 */ /* 0x0001e2000c101910 */
[----:B------:R-:W-:-:S03]  /*bee0*/  ISETP.GT.AND P5, PT, R0, RZ, P0 ;  /* 0x000000ff0000720c */ /* 0x000fc600007a4270 */
[----:B------:R-:W-:Y:S01]  /*bef0*/  @P2 STG.E desc[UR16][R86.64], R167 ;  /* 0x000000a756002986 */ /* 0x000fe2000c101910 */
[----:B------:R-:W-:Y:S02]  /*bf00*/  ISETP.GT.AND P2, PT, R2, 0x88, PT ;  /* 0x000000880200780c */ /* 0x000fe40003f44270 */
[C---:B------:R-:W-:Y:S01]  /*bf10*/  ISETP.GT.AND P6, PT, R0.reuse, 0x1, P0 ;  /* 0x000000010000780c */ /* 0x040fe200007c4270 */
[----:B------:R0:W-:Y:S01]  /*bf20*/  @P4 STG.E desc[UR16][R80.64+0x20], R91 ;  /* 0x0000205b50004986 */ /* 0x0001e2000c101910 */
[----:B------:R-:W-:-:S03]  /*bf30*/  ISETP.GT.AND P4, PT, R0, RZ, P2 ;  /* 0x000000ff0000720c */ /* 0x000fc60001784270 */
[----:B------:R-:W-:Y:S01]  /*bf40*/  @P1 STG.E desc[UR16][R86.64+0x20], R165 ;  /* 0x000020a556001986 */ /* 0x000fe2000c101910 */
[----:B------:R-:W-:Y:S01]  /*bf50*/  ISETP.GT.AND P1, PT, R0, 0x1, P2 ;  /* 0x000000010000780c */ /* 0x000fe20001724270 */
[----:B-1----:R-:W-:Y:S01]  /*bf60*/  FMUL R89, R164, UR21 ;  /* 0x00000015a4597c20 */ /* 0x002fe20008400000 */
[----:B0-----:R-:W-:Y:S01]  /*bf70*/  FMUL R3, R162, UR21 ;  /* 0x00000015a2037c20 */ /* 0x001fe20008400000 */
[----:B------:R-:W-:Y:S01]  /*bf80*/  FMUL R11, R11, UR21 ;  /* 0x000000150b0b7c20 */ /* 0x000fe20008400000 */
[----:B------:R-:W2:Y:S04]  /*bf90*/  LDL.LU R222, [R1+0x18] ;  /* 0x0000180001de7983 */ /* 0x000ea80000300800 */
[----:B------:R0:W-:Y:S01]  /*bfa0*/  @P5 STG.E desc[UR16][R24.64+0x200], R89 ;  /* 0x0002005918005986 */ /* 0x0001e2000c101910 */
[----:B------:R-:W-:-:S03]  /*bfb0*/  ISETP.GT.AND P5, PT, R0, 0x9, P0 ;  /* 0x000000090000780c */ /* 0x000fc600007a4270 */
[----:B------:R-:W-:Y:S01]  /*bfc0*/  @P6 STG.E desc[UR16][R26.64+0x200], R163 ;  /* 0x000200a31a006986 */ /* 0x000fe2000c101910 */
[----:B------:R-:W-:-:S03]  /*bfd0*/  ISETP.GT.AND P6, PT, R0, 0x8, P0 ;  /* 0x000000080000780c */ /* 0x000fc600007c4270 */
[----:B------:R1:W-:Y:S01]  /*bfe0*/  @P4 STG.E desc[UR16][R24.64+0x220], R3 ;  /* 0x0002200318004986 */ /* 0x0003e2000c101910 */
[----:B------:R-:W-:-:S03]  /*bff0*/  ISETP.GT.AND P4, PT, R0, 0x8, P2 ;  /* 0x000000080000780c */ /* 0x000fc60001784270 */
[----:B------:R1:W-:Y:S01]  /*c000*/  @P1 STG.E desc[UR16][R26.64+0x220], R161 ;  /* 0x000220a11a001986 */ /* 0x0003e2000c101910 */
[----:B------:R-:W-:Y:S01]  /*c010*/  ISETP.GT.AND P1, PT, R0, 0x9, P2 ;  /* 0x000000090000780c */ /* 0x000fe20001724270 */
[----:B------:R-:W-:Y:S01]  /*c020*/  FMUL R91, R160, UR21 ;  /* 0x00000015a05b7c20 */ /* 0x000fe20008400000 */
[----:B0-----:R-:W-:Y:S01]  /*c030*/  FMUL R89, R158, UR21 ;  /* 0x000000159e597c20 */ /* 0x001fe20008400000 */
[----:B------:R-:W3:Y:S04]  /*c040*/  LDL.LU R223, [R1+0x14] ;  /* 0x0000140001df7983 */ /* 0x000ee80000300800 */
[----:B------:R-:W-:Y:S01]  /*c050*/  @P6 STG.E desc[UR16][R30.64+0x200], R91 ;  /* 0x0002005b1e006986 */ /* 0x000fe2000c101910 */
[----:B------:R-:W-:-:S03]  /*c060*/  ISETP.GT.AND P6, PT, R0, 0x10, P0 ;  /* 0x000000100000780c */ /* 0x000fc600007c4270 */
[----:B------:R-:W-:Y:S01]  /*c070*/  @P5 STG.E desc[UR16][R28.64+0x200], R159 ;  /* 0x0002009f1c005986 */ /* 0x000fe2000c101910 */
[----:B------:R-:W-:-:S03]  /*c080*/  ISETP.GT.AND P5, PT, R0, 0x11, P0 ;  /* 0x000000110000780c */ /* 0x000fc600007a4270 */
[----:B------:R-:W-:Y:S01]  /*c090*/  @P4 STG.E desc[UR16][R30.64+0x220], R89 ;  /* 0x000220591e004986 */ /* 0x000fe2000c101910 */
[----:B------:R-:W-:-:S03]  /*c0a0*/  ISETP.GT.AND P4, PT, R0, 0x10, P2 ;  /* 0x000000100000780c */ /* 0x000fc60001784270 */
[----:B------:R-:W-:Y:S01]  /*c0b0*/  @P1 STG.E desc[UR16][R28.64+0x220], R157 ;  /* 0x0002209d1c001986 */ /* 0x000fe2000c101910 */
[----:B------:R-:W-:Y:S01]  /*c0c0*/  ISETP.GT.AND P1, PT, R0, 0x11, P2 ;  /* 0x000000110000780c */ /* 0x000fe20001724270 */
[----:B-1----:R-:W-:Y:S01]  /*c0d0*/  FMUL R3, R156, UR21 ;  /* 0x000000159c037c20 */ /* 0x002fe20008400000 */
[----:B------:R-:W-:Y:S01]  /*c0e0*/  FMUL R25, R22, UR21 ;  /* 0x0000001516197c20 */ /* 0x000fe20008400000 */
[----:B------:R-:W-:Y:S01]  /*c0f0*/  FMUL R27, R20, UR21 ;  /* 0x00000015141b7c20 */ /* 0x000fe20008400000 */
[----:B------:R-:W-:Y:S01]  /*c100*/  FMUL R9, R9, UR21 ;  /* 0x0000001509097c20 */ /* 0x000fe20008400000 */
[----:B------:R-:W3:Y:S04]  /*c110*/  LDL.LU R220, [R1+0x10] ;  /* 0x0000100001dc7983 */ /* 0x000ee80000300800 */
[----:B------:R0:W-:Y:S01]  /*c120*/  @P6 STG.E desc[UR16][R32.64+0x200], R3 ;  /* 0x0002000320006986 */ /* 0x0001e2000c101910 */
[----:B------:R-:W-:-:S03]  /*c130*/  ISETP.GT.AND P6, PT, R0, 0x18, P0 ;  /* 0x000000180000780c */ /* 0x000fc600007c4270 */
[----:B------:R1:W-:Y:S01]  /*c140*/  @P5 STG.E desc[UR16][R34.64+0x200], R23 ;  /* 0x0002001722005986 */ /* 0x0003e2000c101910 */
[----:B------:R-:W-:-:S03]  /*c150*/  ISETP.GT.AND P5, PT, R0, 0x19, P0 ;  /* 0x000000190000780c */ /* 0x000fc600007a4270 */
[----:B------:R-:W-:Y:S01]  /*c160*/  @P4 STG.E desc[UR16][R32.64+0x220], R25 ;  /* 0x0002201920004986 */ /* 0x000fe2000c101910 */
[----:B------:R-:W-:-:S03]  /*c170*/  ISETP.GT.AND P4, PT, R0, 0x18, P2 ;  /* 0x000000180000780c */ /* 0x000fc60001784270 */
[----:B------:R-:W-:Y:S01]  /*c180*/  @P1 STG.E desc[UR16][R34.64+0x220], R21 ;  /* 0x0002201522001986 */ /* 0x000fe2000c101910 */
[----:B------:R-:W-:Y:S01]  /*c190*/  ISETP.GT.AND P1, PT, R0, 0x19, P2 ;  /* 0x000000190000780c */ /* 0x000fe20001724270 */
[----:B0-----:R-:W-:Y:S02]  /*c1a0*/  FMUL R3, R18, UR21 ;  /* 0x0000001512037c20 */ /* 0x001fe40008400000 */
[----:B------:R-:W-:Y:S01]  /*c1b0*/  @P6 STG.E desc[UR16][R36.64+0x200], R27 ;  /* 0x0002001b24006986 */ /* 0x000fe2000c101910 */
[----:B------:R-:W-:-:S03]  /*c1c0*/  ISETP.GT.AND P6, PT, R0, 0x20, P0 ;  /* 0x000000200000780c */ /* 0x000fc600007c4270 */
[----:B------:R0:W-:Y:S01]  /*c1d0*/  @P5 STG.E desc[UR16][R38.64+0x200], R19 ;  /* 0x0002001326005986 */ /* 0x0001e2000c101910 */
[----:B------:R-:W-:-:S03]  /*c1e0*/  ISETP.GT.AND P5, PT, R0, 0x21, P0 ;  /* 0x000000210000780c */ /* 0x000fc600007a4270 */
[----:B------:R4:W-:Y:S01]  /*c1f0*/  @P4 STG.E desc[UR16][R36.64+0x220], R3 ;  /* 0x0002200324004986 */ /* 0x0009e2000c101910 */
[----:B------:R-:W-:-:S03]  /*c200*/  ISETP.GT.AND P4, PT, R0, 0x20, P2 ;  /* 0x000000200000780c */ /* 0x000fc60001784270 */
[----:B------:R4:W-:Y:S01]  /*c210*/  @P1 STG.E desc[UR16][R38.64+0x220], R17 ;  /* 0x0002201126001986 */ /* 0x0009e2000c101910 */
[----:B------:R-:W-:Y:S01]  /*c220*/  ISETP.GT.AND P1, PT, R0, 0x21, P2 ;  /* 0x000000210000780c */ /* 0x000fe20001724270 */
[----:B-1----:R-:W-:Y:S01]  /*c230*/  FMUL R23, R16, UR21 ;  /* 0x0000001510177c20 */ /* 0x002fe20008400000 */
[----:B0-----:R-:W-:Y:S01]  /*c240*/  FMUL R19, R14, UR21 ;  /* 0x000000150e137c20 */ /* 0x001fe20008400000 */
[----:B------:R-:W3:Y:S01]  /*c250*/  LDL.LU R221, [R1+0x4] ;  /* 0x0000040001dd7983 */ /* 0x000ee20000300800 */
[----:B------:R-:W-:Y:S01]  /*c260*/  FMUL R7, R7, UR21 ;  /* 0x0000001507077c20 */ /* 0x000fe20008400000 */
[----:B------:R-:W-:Y:S01]  /*c270*/  FMUL R5, R5, UR21 ;  /* 0x0000001505057c20 */ /* 0x000fe20008400000 */
[----:B----4-:R-:W-:Y:S01]  /*c280*/  FMUL R3, R12, UR21 ;  /* 0x000000150c037c20 */ /* 0x010fe20008400000 */
[----:B------:R-:W-:Y:S01]  /*c290*/  @P6 STG.E desc[UR16][R40.64+0x200], R23 ;  /* 0x0002001728006986 */ /* 0x000fe2000c101910 */
[----:B------:R-:W-:Y:S01]  /*c2a0*/  ISETP.GT.AND P6, PT, R0, 0x28, P0 ;  /* 0x000000280000780c */ /* 0x000fe200007c4270 */
[----:B------:R-:W-:Y:S01]  /*c2b0*/  FMUL R153, R153, UR21 ;  /* 0x0000001599997c20 */ /* 0x000fe20008400000 */
[----:B------:R-:W-:Y:S01]  /*c2c0*/  FMUL R17, R8, UR21 ;  /* 0x0000001508117c20 */ /* 0x000fe20008400000 */
[----:B------:R0:W-:Y:S01]  /*c2d0*/  @P5 STG.E desc[UR16][R42.64+0x200], R15 ;  /* 0x0002000f2a005986 */ /* 0x0001e2000c101910 */
[----:B------:R-:W-:Y:S01]  /*c2e0*/  ISETP.GT.AND P5, PT, R0, 0x29, P0 ;  /* 0x000000290000780c */ /* 0x000fe200007a4270 */
[----:B------:R-:W-:-:S02]  /*c2f0*/  FMUL R229, R229, UR21 ;  /* 0x00000015e5e57c20 */ /* 0x000fc40008400000 */
[----:B------:R-:W-:Y:S01]  /*c300*/  @P4 STG.E desc[UR16][R40.64+0x220], R19 ;  /* 0x0002201328004986 */ /* 0x000fe2000c101910 */
[----:B------:R-:W-:-:S03]  /*c310*/  ISETP.GT.AND P4, PT, R0, 0x28, P2 ;  /* 0x000000280000780c */ /* 0x000fc60001784270 */
[----:B------:R-:W-:Y:S01]  /*c320*/  @P1 STG.E desc[UR16][R42.64+0x220], R13 ;  /* 0x0002200d2a001986 */ /* 0x000fe2000c101910 */
[----:B------:R-:W-:Y:S01]  /*c330*/  ISETP.GT.AND P1, PT, R0, 0x29, P2 ;  /* 0x000000290000780c */ /* 0x000fe20001724270 */
[----:B0-----:R-:W-:Y:S02]  /*c340*/  FMUL R15, R10, UR21 ;  /* 0x000000150a0f7c20 */ /* 0x001fe40008400000 */
[----:B------:R0:W-:Y:S01]  /*c350*/  @P6 STG.E desc[UR16][R44.64+0x200], R3 ;  /* 0x000200032c006986 */ /* 0x0001e2000c101910 */
[----:B------:R-:W-:-:S03]  /*c360*/  ISETP.GT.AND P6, PT, R0, 0x30, P0 ;  /* 0x000000300000780c */ /* 0x000fc600007c4270 */
[----:B------:R1:W-:Y:S01]  /*c370*/  @P5 STG.E desc[UR16][R46.64+0x200], R11 ;  /* 0x0002000b2e005986 */ /* 0x0003e2000c101910 */
[----:B------:R-:W-:-:S03]  /*c380*/  ISETP.GT.AND P5, PT, R0, 0x31, P0 ;  /* 0x000000310000780c */ /* 0x000fc600007a4270 */
[----:B------:R-:W-:Y:S01]  /*c390*/  @P4 STG.E desc[UR16][R44.64+0x220], R15 ;  /* 0x0002200f2c004986 */ /* 0x000fe2000c101910 */
[----:B------:R-:W-:-:S03]  /*c3a0*/  ISETP.GT.AND P4, PT, R0, 0x30, P2 ;  /* 0x000000300000780c */ /* 0x000fc60001784270 */
[----:B------:R4:W-:Y:S01]  /*c3b0*/  @P1 STG.E desc[UR16][R46.64+0x220], R9 ;  /* 0x000220092e001986 */ /* 0x0009e2000c101910 */
[----:B------:R-:W-:Y:S01]  /*c3c0*/  ISETP.GT.AND P1, PT, R0, 0x31, P2 ;  /* 0x000000310000780c */ /* 0x000fe20001724270 */
[----:B0-----:R-:W-:Y:S02]  /*c3d0*/  FMUL R3, R6, UR21 ;  /* 0x0000001506037c20 */ /* 0x001fe40008400000 */
[----:B------:R-:W-:Y:S01]  /*c3e0*/  @P6 STG.E desc[UR16][R48.64+0x200], R17 ;  /* 0x0002001130006986 */ /* 0x000fe2000c101910 */
[----:B------:R-:W-:Y:S01]  /*c3f0*/  ISETP.GT.AND P6, PT, R0, 0x38, P0 ;  /* 0x000000380000780c */ /* 0x000fe200007c4270 */
[----:B-1----:R-:W-:Y:S02]  /*c400*/  FMUL R11, R4, UR21 ;  /* 0x00000015040b7c20 */ /* 0x002fe40008400000 */
[----:B------:R0:W-:Y:S01]  /*c410*/  @P5 STG.E desc[UR16][R50.64+0x200], R7 ;  /* 0x0002000732005986 */ /* 0x0001e2000c101910 */
[----:B------:R-:W-:-:S03]  /*c420*/  ISETP.GT.AND P5, PT, R0, 0x39, P0 ;  /* 0x000000390000780c */ /* 0x000fc600007a4270 */
[----:B------:R-:W-:Y:S01]  /*c430*/  @P4 STG.E desc[UR16][R48.64+0x220], R3 ;  /* 0x0002200330004986 */ /* 0x000fe2000c101910 */
[----:B------:R-:W-:Y:S01]  /*c440*/  ISETP.GT.AND P4, PT, R0, 0x38, P2 ;  /* 0x000000380000780c */ /* 0x000fe20001784270 */
[----:B----4-:R-:W-:Y:S02]  /*c450*/  FMUL R9, R152, UR21 ;  /* 0x0000001598097c20 */ /* 0x010fe40008400000 */
[----:B------:R1:W-:Y:S01]  /*c460*/  @P1 STG.E desc[UR16][R50.64+0x220], R5 ;  /* 0x0002200532001986 */ /* 0x0003e2000c101910 */
[----:B------:R-:W-:-:S03]  /*c470*/  ISETP.GT.AND P1, PT, R0, 0x39, P2 ;  /* 0x000000390000780c */ /* 0x000fc60001724270 */
[----:B------:R-:W4:Y:S01]  /*c480*/  LDL.LU R218, [R1+0x24] ;  /* 0x0000240001da7983 */ /* 0x000f220000300800 */
[----:B0-----:R-:W-:-:S03]  /*c490*/  FMUL R7, R226, UR21 ;  /* 0x00000015e2077c20 */ /* 0x001fc60008400000 */
[----:B------:R3:W-:Y:S01]  /*c4a0*/  @P6 STG.E desc[UR16][R52.64+0x200], R11 ;  /* 0x0002000b34006986 */ /* 0x0007e2000c101910 */
[C---:B------:R-:W-:Y:S01]  /*c4b0*/  ISETP.GT.AND P6, PT, R0.reuse, 0x40, P0 ;  /* 0x000000400000780c */ /* 0x040fe200007c4270 */
[----:B-1----:R-:W-:Y:S02]  /*c4c0*/  FMUL R5, R227, UR21 ;  /* 0x00000015e3057c20 */ /* 0x002fe40008400000 */
[----:B------:R0:W-:Y:S01]  /*c4d0*/  @P5 STG.E desc[UR16][R54.64+0x200], R9 ;  /* 0x0002000936005986 */ /* 0x0001e2000c101910 */
[----:B------:R-:W-:-:S03]  /*c4e0*/  ISETP.GT.AND P5, PT, R0, 0x41, P0 ;  /* 0x000000410000780c */ /* 0x000fc600007a4270 */
[----:B------:R-:W4:Y:S04]  /*c4f0*/  LDL.LU R227, [R1+0x28] ;  /* 0x0000280001e37983 */ /* 0x000f280000300800 */
[----:B------:R-:W4:Y:S04]  /*c500*/  LDL.LU R226, [R1+0x2c] ;  /* 0x00002c0001e27983 */ /* 0x000f280000300800 */
[----:B------:R-:W-:Y:S01]  /*c510*/  @P4 STG.E desc[UR16][R52.64+0x220], R153 ;  /* 0x0002209934004986 */ /* 0x000fe2000c101910 */
[----:B------:R-:W-:-:S03]  /*c520*/  ISETP.GT.AND P4, PT, R0, 0x40, P2 ;  /* 0x000000400000780c */ /* 0x000fc60001784270 */
[----:B------:R-:W-:Y:S01]  /*c530*/  @P1 STG.E desc[UR16][R54.64+0x220], R229 ;  /* 0x000220e536001986 */ /* 0x000fe2000c101910 */
[----:B------:R-:W-:Y:S01]  /*c540*/  ISETP.GT.AND P1, PT, R0, 0x41, P2 ;  /* 0x000000410000780c */ /* 0x000fe20001724270 */
[----:B--2---:R-:W-:Y:S01]  /*c550*/  FMUL R13, R222, UR21 ;  /* 0x00000015de0d7c20 */ /* 0x004fe20008400000 */
[----:B---3--:R-:W-:Y:S01]  /*c560*/  FMUL R11, R223, UR21 ;  /* 0x00000015df0b7c20 */ /* 0x008fe20008400000 */
[----:B0-----:R-:W-:Y:S01]  /*c570*/  FMUL R9, R220, UR21 ;  /* 0x00000015dc097c20 */ /* 0x001fe20008400000 */
[----:B------:R-:W-:Y:S02]  /*c580*/  FMUL R3, R221, UR21 ;  /* 0x00000015dd037c20 */ /* 0x000fe40008400000 */
[----:B------:R-:W2:Y:S04]  /*c590*/  LDL.LU R221, [R1+0x30] ;  /* 0x0000300001dd7983 */ /* 0x000ea80000300800 */
[----:B------:R-:W3:Y:S04]  /*c5a0*/  LDL.LU R220, [R1+0x34] ;  /* 0x0000340001dc7983 */ /* 0x000ee80000300800 */
[----:B------:R0:W-:Y:S01]  /*c5b0*/  @P6 STG.E desc[UR16][R56.64+0x200], R3 ;  /* 0x0002000338006986 */ /* 0x0001e2000c101910 */
[----:B------:R-:W-:-:S03]  /*c5c0*/  ISETP.GT.AND P6, PT, R0, 0x48, P0 ;  /* 0x000000480000780c */ /* 0x000fc600007c4270 */
[----:B------:R-:W3:Y:S04]  /*c5d0*/  LDL.LU R223, [R1+0x38] ;  /* 0x0000380001df7983 */ /* 0x000ee80000300800 */
[----:B------:R1:W-:Y:S04]  /*c5e0*/  @P5 STG.E desc[UR16][R58.64+0x200], R5 ;  /* 0x000200053a005986 */ /* 0x0003e8000c101910 */
[----:B------:R-:W-:Y:S01]  /*c5f0*/  @P4 STG.E desc[UR16][R56.64+0x220], R7 ;  /* 0x0002200738004986 */ /* 0x000fe2000c101910 */
[----:B0-----:R-:W-:-:S03]  /*c600*/  FMUL R3, R225, UR21 ;  /* 0x00000015e1037c20 */ /* 0x001fc60008400000 */
[----:B------:R-:W3:Y:S04]  /*c610*/  LDL.LU R222, [R1+0x3c] ;  /* 0x00003c0001de7983 */ /* 0x000ee80000300800 */
[----:B------:R4:W-:Y:S01]  /*c620*/  @P1 STG.E desc[UR16][R58.64+0x220], R9 ;  /* 0x000220093a001986 */ /* 0x0009e2000c101910 */
[----:B-1----:R-:W-:-:S03]  /*c630*/  FMUL R5, R224, UR21 ;  /* 0x00000015e0057c20 */ /* 0x002fc60008400000 */
[----:B------:R-:W3:Y:S04]  /*c640*/  LDL.LU R225, [R1+0x40] ;  /* 0x0000400001e17983 */ /* 0x000ee80000300800 */
[----:B------:R0:W-:Y:S04]  /*c650*/  @P6 STG.E desc[UR16][R60.64+0x200], R11 ;  /* 0x0002000b3c006986 */ /* 0x0001e8000c101910 */
[----:B------:R-:W3:Y:S01]  /*c660*/  LDL.LU R224, [R1+0x44] ;  /* 0x0000440001e07983 */ /* 0x000ee20000300800 */
[----:B----4-:R-:W-:-:S03]  /*c670*/  FMUL R9, R227, UR21 ;  /* 0x00000015e3097c20 */ /* 0x010fc60008400000 */
[----:B------:R-:W4:Y:S01]  /*c680*/  LDL.LU R227, [R1+0x48] ;  /* 0x0000480001e37983 */ /* 0x000f220000300800 */
[----:B0-----:R-:W-:-:S03]  /*c690*/  FMUL R11, R226, UR21 ;  /* 0x00000015e20b7c20 */ /* 0x001fc60008400000 */
[----:B------:R-:W4:Y:S01]  /*c6a0*/  LDL.LU R226, [R1+0x4c] ;  /* 0x00004c0001e27983 */ /* 0x000f220000300800 */
[C---:B------:R-:W-:Y:S02]  /*c6b0*/  ISETP.GT.AND P5, PT, R0.reuse, 0x49, P0 ;  /* 0x000000490000780c */ /* 0x040fe400007a4270 */
[C---:B------:R-:W-:Y:S01]  /*c6c0*/  ISETP.GT.AND P4, PT, R0.reuse, 0x48, P2 ;  /* 0x000000480000780c */ /* 0x040fe20001784270 */
[----:B------:R-:W4:Y:S01]  /*c6d0*/  LDL.LU R214, [R1+0x50] ;  /* 0x0000500001d67983 */ /* 0x000f220000300800 */
[----:B------:R-:W-:-:S03]  /*c6e0*/  ISETP.GT.AND P1, PT, R0, 0x49, P2 ;  /* 0x000000490000780c */ /* 0x000fc60001724270 */
[----:B------:R-:W4:Y:S01]  /*c6f0*/  LDL.LU R217, [R1+0x54] ;  /* 0x0000540001d97983 */ /* 0x000f220000300800 */
[----:B------:R-:W-:-:S03]  /*c700*/  ISETP.GT.AND P6, PT, R0, 0x50, P0 ;  /* 0x000000500000780c */ /* 0x000fc600007c4270 */
[----:B------:R-:W4:Y:S04]  /*c710*/  LDL.LU R216, [R1+0x58] ;  /* 0x0000580001d87983 */ /* 0x000f280000300800 */
[----:B------:R-:W-:Y:S01]  /*c720*/  @P5 STG.E desc[UR16][R62.64+0x200], R13 ;  /* 0x0002000d3e005986 */ /* 0x000fe2000c101910 */
[----:B------:R-:W-:Y:S01]  /*c730*/  ISETP.GT.AND P5, PT, R0, 0x51, P0 ;  /* 0x000000510000780c */ /* 0x000fe200007a4270 */
[----:B------:R-:W-:Y:S02]  /*c740*/  FMUL R7, R218, UR21 ;  /* 0x00000015da077c20 */ /* 0x000fe40008400000 */
[----:B------:R2:W-:Y:S01]  /*c750*/  @P4 STG.E desc[UR16][R60.64+0x220], R3 ;  /* 0x000220033c004986 */ /* 0x0005e2000c101910 */
[----:B------:R-:W-:-:S03]  /*c760*/  ISETP.GT.AND P4, PT, R0, 0x50, P2 ;  /* 0x000000500000780c */ /* 0x000fc60001784270 */
[----:B------:R-:W4:Y:S04]  /*c770*/  LDL.LU R219, [R1+0x5c] ;  /* 0x00005c0001db7983 */ /* 0x000f280000300800 */
[----:B------:R-:W4:Y:S04]  /*c780*/  LDL.LU R218, [R1+0x60] ;  /* 0x0000600001da7983 */ /* 0x000f280000300800 */
[----:B------:R0:W-:Y:S01]  /*c790*/  @P1 STG.E desc[UR16][R62.64+0x220], R5 ;  /* 0x000220053e001986 */ /* 0x0001e2000c101910 */
[----:B------:R-:W-:-:S03]  /*c7a0*/  ISETP.GT.AND P1, PT, R0, 0x51, P2 ;  /* 0x000000510000780c */ /* 0x000fc60001724270 */
[----:B------:R1:W-:Y:S01]  /*c7b0*/  @P6 STG.E desc[UR16][R64.64+0x200], R7 ;  /* 0x0002000740006986 */ /* 0x0003e2000c101910 */
[----:B------:R-:W-:-:S03]  /*c7c0*/  ISETP.GT.AND P6, PT, R0, 0x58, P0 ;  /* 0x000000580000780c */ /* 0x000fc600007c4270 */
[----:B------:R1:W-:Y:S01]  /*c7d0*/  @P5 STG.E desc[UR16][R66.64+0x200], R9 ;  /* 0x0002000942005986 */ /* 0x0003e2000c101910 */
[----:B------:R-:W-:-:S03]  /*c7e0*/  ISETP.GT.AND P5, PT, R0, 0x59, P0 ;  /* 0x000000590000780c */ /* 0x000fc600007a4270 */
[----:B------:R1:W-:Y:S01]  /*c7f0*/  @P4 STG.E desc[UR16][R64.64+0x220], R11 ;  /* 0x0002200b40004986 */ /* 0x0003e2000c101910 */
[----:B--2---:R-:W-:-:S03]  /*c800*/  FMUL R3, R221, UR21 ;  /* 0x00000015dd037c20 */ /* 0x004fc60008400000 */
[----:B------:R-:W2:Y:S01]  /*c810*/  LDL.LU R221, [R1+0x64] ;  /* 0x0000640001dd7983 */ /* 0x000ea20000300800 */
[----:B---3--:R-:W-:-:S03]  /*c820*/  FMUL R13, R220, UR21 ;  /* 0x00000015dc0d7c20 */ /* 0x008fc60008400000 */
[----:B------:R-:W3:Y:S01]  /*c830*/  LDL.LU R220, [R1+0x68] ;  /* 0x0000680001dc7983 */ /* 0x000ee20000300800 */
[----:B0-----:R-:W-:-:S03]  /*c840*/  FMUL R5, R223, UR21 ;  /* 0x00000015df057c20 */ /* 0x001fc60008400000 */
[----:B------:R4:W-:Y:S04]  /*c850*/  @P1 STG.E desc[UR16][R66.64+0x220], R3 ;  /* 0x0002200342001986 */ /* 0x0009e8000c101910 */
[----:B------:R-:W3:Y:S04]  /*c860*/  LDL.LU R223, [R1+0x6c] ;  /* 0x00006c0001df7983 */ /* 0x000ee80000300800 */
[----:B------:R-:W-:Y:S01]  /*c870*/  @P6 STG.E desc[UR16][R68.64+0x200], R13 ;  /* 0x0002000d44006986 */ /* 0x000fe2000c101910 */
[----:B-1----:R-:W-:-:S03]  /*c880*/  FMUL R7, R222, UR21 ;  /* 0x00000015de077c20 */ /* 0x002fc60008400000 */
[----:B------:R-:W3:Y:S04]  /*c890*/  LDL.LU R222, [R1+0x70] ;  /* 0x0000700001de7983 */ /* 0x000ee80000300800 */
[----:B------:R0:W-:Y:S01]  /*c8a0*/  @P5 STG.E desc[UR16][R70.64+0x200], R5 ;  /* 0x0002000546005986 */ /* 0x0001e2000c101910 */
[----:B------:R-:W-:-:S03]  /*c8b0*/  FMUL R9, R225, UR21 ;  /* 0x00000015e1097c20 */ /* 0x000fc60008400000 */
[----:B------:R-:W3:Y:S01]  /*c8c0*/  LDL.LU R225, [R1+0x74] ;  /* 0x0000740001e17983 */ /* 0x000ee20000300800 */
[----:B------:R-:W-:-:S03]  /*c8d0*/  FMUL R11, R224, UR21 ;  /* 0x00000015e00b7c20 */ /* 0x000fc60008400000 */
[----:B------:R-:W3:Y:S01]  /*c8e0*/  LDL.LU R224, [R1+0x78] ;  /* 0x0000780001e07983 */ /* 0x000ee20000300800 */
[----:B----4-:R-:W-:-:S03]  /*c8f0*/  FMUL R3, R227, UR21 ;  /* 0x00000015e3037c20 */ /* 0x010fc60008400000 */
[----:B------:R-:W4:Y:S01]  /*c900*/  LDL.LU R227, [R1+0x7c] ;  /* 0x00007c0001e37983 */ /* 0x000f220000300800 */
[----:B0-----:R-:W-:-:S03]  /*c910*/  FMUL R5, R226, UR21 ;  /* 0x00000015e2057c20 */ /* 0x001fc60008400000 */
[----:B------:R-:W4:Y:S01]  /*c920*/  LDL.LU R226, [R1+0x8c] ;  /* 0x00008c0001e27983 */ /* 0x000f220000300800 */
[C---:B------:R-:W-:Y:S02]  /*c930*/  ISETP.GT.AND P4, PT, R0.reuse, 0x58, P2 ;  /* 0x000000580000780c */ /* 0x040fe40001784270 */
[C---:B------:R-:W-:Y:S02]  /*c940*/  ISETP.GT.AND P1, PT, R0.reuse, 0x59, P2 ;  /* 0x000000590000780c */ /* 0x040fe40001724270 */
[C---:B------:R-:W-:Y:S02]  /*c950*/  ISETP.GT.AND P6, PT, R0.reuse, 0x60, P0 ;  /* 0x000000600000780c */ /* 0x040fe400007c4270 */
[----:B------:R-:W-:-:S07]  /*c960*/  ISETP.GT.AND P5, PT, R0, 0x61, P0 ;  /* 0x000000610000780c */ /* 0x000fce00007a4270 */
        /* <DEDUP_REMOVED lines=8> */
[----:B0-----:R-:W-:Y:S01]  /*c9f0*/  FMUL R7, R214, UR21 ;  /* 0x00000015d6077c20 */ /* 0x001fe20008400000 */
[----:B------:R-:W-:Y:S01]  /*ca00*/  FMUL R13, R217, UR21 ;  /* 0x00000015d90d7c20 */ /* 0x000fe20008400000 */
[----:B-1----:R-:W-:Y:S01]  /*ca10*/  FMUL R9, R216, UR21 ;  /* 0x00000015d8097c20 */ /* 0x002fe20008400000 */
        /* <DEDUP_REMOVED lines=8> */
[----:B------:R-:W-:Y:S01]  /*caa0*/  FMUL R3, R219, UR21 ;  /* 0x00000015db037c20 */ /* 0x000fe20008400000 */
[----:B0-----:R-:W-:-:S04]  /*cab0*/  FMUL R5, R218, UR21 ;  /* 0x00000015da057c20 */ /* 0x001fc80008400000 */
[----:B------:R0:W-:Y:S01]  /*cac0*/  @P4 STG.E desc[UR16][R76.64+0x220], R3 ;  /* 0x000220034c004986 */ /* 0x0001e2000c101910 */
[----:B------:R-:W-:-:S03]  /*cad0*/  ISETP.GT.AND P4, PT, R0, 0x70, P2 ;  /* 0x000000700000780c */ /* 0x000fc60001784270 */
[----:B------:R0:W-:Y:S01]  /*cae0*/  @P1 STG.E desc[UR16][R78.64+0x220], R5 ;  /* 0x000220054e001986 */ /* 0x0001e2000c101910 */
[C---:B------:R-:W-:Y:S02]  /*caf0*/  ISETP.GT.AND P1, PT, R0.reuse, 0x78, P0 ;  /* 0x000000780000780c */ /* 0x040fe40000724270 */
[----:B------:R-:W-:Y:S01]  /*cb00*/  ISETP.GT.AND P0, PT, R0, 0x79, P0 ;  /* 0x000000790000780c */ /* 0x000fe20000704270 */
[----:B--2---:R-:W-:Y:S01]  /*cb10*/  FMUL R11, R221, UR21 ;  /* 0x00000015dd0b7c20 */ /* 0x004fe20008400000 */
[----:B---3--:R-:W-:-:S04]  /*cb20*/  FMUL R15, R220, UR21 ;  /* 0x00000015dc0f7c20 */ /* 0x008fc80008400000 */
[----:B------:R4:W-:Y:S04]  /*cb30*/  @P6 STG.E desc[UR16][R82.64+0x200], R11 ;  /* 0x0002000b52006986 */ /* 0x0009e8000c101910 */
[----:B------:R2:W-:Y:S01]  /*cb40*/  @P5 STG.E desc[UR16][R84.64+0x200], R15 ;  /* 0x0002000f54005986 */ /* 0x0005e2000c101910 */
[C---:B------:R-:W-:Y:S02]  /*cb50*/  ISETP.GT.AND P5, PT, R0.reuse, 0x71, P2 ;  /* 0x000000710000780c */ /* 0x040fe400017a4270 */
[C---:B------:R-:W-:Y:S02]  /*cb60*/  ISETP.GT.AND P6, PT, R0.reuse, 0x78, P2 ;  /* 0x000000780000780c */ /* 0x040fe400017c4270 */
[----:B------:R-:W-:Y:S01]  /*cb70*/  ISETP.GT.AND P2, PT, R0, 0x79, P2 ;  /* 0x000000790000780c */ /* 0x000fe20001744270 */
[----:B-1----:R-:W-:-:S05]  /*cb80*/  FMUL R7, R223, UR21 ;  /* 0x00000015df077c20 */ /* 0x002fca0008400000 */
[----:B------:R2:W-:Y:S01]  /*cb90*/  @P4 STG.E desc[UR16][R82.64+0x220], R7 ;  /* 0x0002200752004986 */ /* 0x0005e2000c101910 */
[----:B0-----:R-:W-:Y:S01]  /*cba0*/  FMUL R3, R222, UR21 ;  /* 0x00000015de037c20 */ /* 0x001fe20008400000 */
[----:B------:R-:W-:-:S04]  /*cbb0*/  FMUL R5, R225, UR21 ;  /* 0x00000015e1057c20 */ /* 0x000fc80008400000 */
[----:B------:R2:W-:Y:S01]  /*cbc0*/  @P5 STG.E desc[UR16][R84.64+0x220], R3 ;  /* 0x0002200354005986 */ /* 0x0005e2000c101910 */
[----:B------:R-:W-:-:S03]  /*cbd0*/  FMUL R9, R224, UR21 ;  /* 0x00000015e0097c20 */ /* 0x000fc60008400000 */
[----:B------:R2:W-:Y:S04]  /*cbe0*/  @P1 STG.E desc[UR16][R80.64+0x200], R5 ;  /* 0x0002000550001986 */ /* 0x0005e8000c101910 */
[----:B------:R2:W-:Y:S01]  /*cbf0*/  @P0 STG.E desc[UR16][R86.64+0x200], R9 ;  /* 0x0002000956000986 */ /* 0x0005e2000c101910 */
[----:B----4-:R-:W-:Y:S01]  /*cc00*/  FMUL R11, R227, UR21 ;  /* 0x00000015e30b7c20 */ /* 0x010fe20008400000 */
[----:B------:R-:W-:-:S04]  /*cc10*/  FMUL R13, R226, UR21 ;  /* 0x00000015e20d7c20 */ /* 0x000fc80008400000 */
[----:B------:R2:W-:Y:S04]  /*cc20*/  @P6 STG.E desc[UR16][R80.64+0x220], R11 ;  /* 0x0002200b50006986 */ /* 0x0005e8000c101910 */
[----:B------:R2:W-:Y:S02]  /*cc30*/  @P2 STG.E desc[UR16][R86.64+0x220], R13 ;  /* 0x0002200d56002986 */ /* 0x0005e4000c101910 */
.L_x_275:
[----:B------:R-:W-:Y:S05]  /*cc40*/  BSYNC B0 ;  /* 0x0000000000007941 */ /* 0x000fea0003800000 */
.L_x_23:
[----:B0-2---:R-:W2:Y:S04]  /*cc50*/  LDL.LU R3, [R1+0x80] ;  /* 0x0000800001037983 */ /* 0x005ea80000300800 */
[----:B------:R-:W2:Y:S01]  /*cc60*/  LDL.LU R2, [R1+0x84] ;  /* 0x0000840001027983 */ /* 0x000ea20000300800 */
[----:B------:R-:W-:Y:S01]  /*cc70*/  ULDC UR6, c[0x0][0xc] ;  /* 0x0000030000067ab9 */ /* 0x000fe20000000800 */
[----:B------:R-:W-:Y:S01]  /*cc80*/  ULDC UR7, c[0x0][0x10] ;  /* 0x0000040000077ab9 */ /* 0x000fe20000000800 */
[----:B------:R-:W2:Y:S01]  /*cc90*/  LDC R5, c[0x0][0x14] ;  /* 0x00000500ff057b82 */ /* 0x000ea20000000800 */
[----:B------:R-:W-:Y:S01]  /*cca0*/  UIMAD.WIDE.U32 UR6, UR6, UR7, URZ ;  /* 0x00000007060672a5 */ /* 0x000fe2000f8e003f */
[----:B------:R0:W5:Y:S01]  /*ccb0*/  LDL R156, [R1] ;  /* 0x00000000019c7983 */ /* 0x0001620000100800 */
[----:B------:R-:W-:Y:S01]  /*ccc0*/  UMOV UR23, 0xffffffff ;  /* 0xffffffff00177882 */ /* 0x000fe20000000000 */
[----:B------:R-:W-:-:S03]  /*ccd0*/  PRMT R0, RZ, 0x7610, R0 ;  /* 0x00007610ff007816 */ /* 0x000fc60000000000 */
[----:B--2---:R-:W-:-:S04]  /*cce0*/  IMAD.WIDE.U32 R2, R5, UR6, R2 ;  /* 0x0000000605027c25 */ /* 0x004fc8000f8e0002 */
[----:B------:R-:W-:Y:S01]  /*ccf0*/  IMAD R5, R5, UR7, RZ ;  /* 0x0000000705057c24 */ /* 0x000fe2000f8e02ff */
[----:B------:R-:W-:Y:S01]  /*cd00*/  ULDC.64 UR6, c[0x0][0x750] ;  /* 0x0001d40000067ab9 */ /* 0x000fe20000000a00 */
[----:B------:R-:W-:Y:S01]  /*cd10*/  IMAD.MOV.U32 R19, RZ, RZ, R2 ;  /* 0x000000ffff137224 */ /* 0x000fe200078e0002 */
[----:B------:R-:W-:Y:S01]  /*cd20*/  ISETP.GE.U32.AND P0, PT, R2, UR6, PT ;  /* 0x0000000602007c0c */ /* 0x000fe2000bf06070 */
[----:B------:R-:W-:Y:S01]  /*cd30*/  IMAD.IADD R22, R3, 0x1, R5 ;  /* 0x0000000103167824 */ /* 0x000fe200078e0205 */
[----:B------:R-:W-:-:S04]  /*cd40*/  MOV R2, 0xffffffff ;  /* 0xffffffff00027802 */ /* 0x000fc80000000f00 */
[----:B------:R0:W-:Y:S01]  /*cd50*/  STL [R1+0x80], R22 ;  /* 0x0000801601007387 */ /* 0x0001e20000100800 */
[----:B------:R-:W-:-:S03]  /*cd60*/  ISETP.GE.U32.AND.EX P0, PT, R22, UR7, PT, P0 ;  /* 0x0000000716007c0c */ /* 0x000fc6000bf06100 */
[----:B------:R0:W-:Y:S04]  /*cd70*/  STL [R1+0x84], R19 ;  /* 0x0000841301007387 */ /* 0x0001e80000100800 */
[----:B------:R0:W-:Y:S06]  /*cd80*/  STL [R1+0x88], R2 ;  /* 0x0000880201007387 */ /* 0x0001ec0000100800 */
[----:B------:R-:W-:Y:S05]  /*cd90*/  @P0 BRA `(.L_x_276) ;  /* 0x0000000400740947 */ /* 0x000fea0003800000 */
[----:B------:R-:W2:Y:S01]  /*cda0*/  S2R R14, SR_CTAID.X ;  /* 0x00000000000e7919 */ /* 0x000ea20000002500 */
[----:B------:R-:W0:Y:S01]  /*cdb0*/  LDC.64 R8, c[0x0][0x728] ;  /* 0x0001ca00ff087b82 */ /* 0x000e220000000a00 */
[----:B------:R-:W-:Y:S01]  /*cdc0*/  ULDC UR6, c[0x0][0x150] ;  /* 0x0000540000067ab9 */ /* 0x000fe20000000800 */
[----:B------:R-:W-:Y:S01]  /*cdd0*/  IMAD.MOV.U32 R6, RZ, RZ, R19 ;  /* 0x000000ffff067224 */ /* 0x000fe200078e0013 */
[----:B------:R-:W0:Y:S01]  /*cde0*/  S2R R16, SR_CTAID.Y ;  /* 0x0000000000107919 */ /* 0x000e220000002600 */
[----:B------:R-:W-:-:S04]  /*cdf0*/  IMAD.MOV.U32 R7, RZ, RZ, R22 ;  /* 0x000000ffff077224 */ /* 0x000fc800078e0016 */
[----:B------:R-:W1:Y:S08]  /*ce00*/  LDC R17, c[0x0][0x144] ;  /* 0x00005100ff117b82 */ /* 0x000e700000000800 */
[----:B------:R-:W1:Y:S08]  /*ce10*/  LDC R10, c[0x0][0x730] ;  /* 0x0001cc00ff0a7b82 */ /* 0x000e700000000800 */
[----:B------:R-:W1:Y:S01]  /*ce20*/  LDC.64 R12, c[0x0][0x720] ;  /* 0x0001c800ff0c7b82 */ /* 0x000e620000000a00 */
[----:B0-----:R-:W-:-:S04]  /*ce30*/  ISETP.NE.U32.AND P0, PT, R8, RZ, PT ;  /* 0x000000ff0800720c */ /* 0x001fc80003f05070 */
[----:B------:R-:W-:Y:S02]  /*ce40*/  ISETP.NE.AND.EX P0, PT, R9, RZ, PT, P0 ;  /* 0x000000ff0900720c */ /* 0x000fe40003f05300 */
[----:B--2---:R-:W-:-:S05]  /*ce50*/  I2FP.F32.U32 R0, R14 ;  /* 0x0000000e00007245 */ /* 0x004fca0000201000 */
[----:B------:R-:W-:-:S04]  /*ce60*/  FMUL R0, R0, UR6 ;  /* 0x0000000600007c20 */ /* 0x000fc80008400000 */
[----:B------:R0:W2:Y:S02]  /*ce70*/  F2I.U32.TRUNC.NTZ R15, R0 ;  /* 0x00000000000f7305 */ /* 0x0000a4000020f000 */
[----:B------:R-:W-:Y:S05]  /*ce80*/  @!P0 BRA `(.L_x_277) ;  /* 0x0000000000288947 */ /* 0x000fea0003800000 */
[----:B0-----:R-:W0:Y:S02]  /*ce90*/  LDC R0, c[0x0][0x734] ;  /* 0x0001cd00ff007b82 */ /* 0x001e240000000800 */
[----:B0-----:R-:W-:-:S04]  /*cea0*/  IADD3 R7, P0, R19, R0, RZ ;  /* 0x0000000013077210 */ /* 0x001fc80007f1e0ff */
[----:B------:R-:W-:-:S05]  /*ceb0*/  IADD3.X R11, RZ, R22, RZ, P0, !PT ;  /* 0x00000016ff0b7210 */ /* 0x000fca00007fe4ff */
[----:B------:R-:W-:-:S04]  /*cec0*/  IMAD.WIDE.U32 R2, R11, R8, RZ ;  /* 0x000000080b027225 */ /* 0x000fc800078e00ff */
[----:B------:R-:W-:-:S04]  /*ced0*/  IMAD.WIDE.U32 R4, P0, R7, R9, R2 ;  /* 0x0000000907047225 */ /* 0x000fc80007800002 */
[----:B------:R-:W-:-:S04]  /*cee0*/  IMAD.WIDE.U32 R2, R7, R8, RZ ;  /* 0x0000000807027225 */ /* 0x000fc800078e00ff */
[----:B------:R-:W-:Y:S01]  /*cef0*/  IMAD.X R7, RZ, RZ, RZ, P0 ;  /* 0x000000ffff077224 */ /* 0x000fe200000e06ff */
[----:B------:R-:W-:Y:S01]  /*cf00*/  IADD3 RZ, P0, R3, R4, RZ ;  /* 0x0000000403ff7210 */ /* 0x000fe20007f1e0ff */
[----:B------:R-:W-:-:S04]  /*cf10*/  IMAD.MOV.U32 R6, RZ, RZ, R5 ;  /* 0x000000ffff067224 */ /* 0x000fc800078e0005 */
[----:B------:R-:W-:-:S08]  /*cf20*/  IMAD.WIDE.U32.X R6, R11, R9, R6, P0 ;  /* 0x000000090b067225 */ /* 0x000fd000000e0406 */
.L_x_277:
[-CC-:B-1----:R-:W-:Y:S01]  /*cf30*/  SHF.R.U64 R24, R6, R10.reuse, R7.reuse ;  /* 0x0000000a06187219 */ /* 0x182fe20000001207 */
[----:B------:R-:W1:Y:S01]  /*cf40*/  LDC.64 R20, c[0x0][0x740] ;  /* 0x0001d000ff147b82 */ /* 0x000e620000000a00 */
[----:B0-----:R-:W-:Y:S01]  /*cf50*/  SHF.R.U32.HI R0, RZ, R10, R7 ;  /* 0x0000000aff007219 */ /* 0x001fe20000011607 */
[----:B------:R-:W-:Y:S01]  /*cf60*/  IMAD.MOV.U32 R2, RZ, RZ, R19 ;  /* 0x000000ffff027224 */ /* 0x000fe200078e0013 */
[----:B------:R-:W-:Y:S01]  /*cf70*/  IADD3 R5, P0, RZ, -R24, RZ ;  /* 0x80000018ff057210 */ /* 0x000fe20007f1e0ff */
[----:B--2---:R-:W-:Y:S01]  /*cf80*/  IMAD.MOV R15, RZ, RZ, -R15 ;  /* 0x000000ffff0f7224 */ /* 0x004fe200078e0a0f */
[----:B------:R-:W-:Y:S01]  /*cf90*/  ULDC UR6, c[0x0][0x154] ;  /* 0x0000550000067ab9 */ /* 0x000fe20000000800 */
[----:B------:R-:W-:Y:S02]  /*cfa0*/  MOV R7, 0x1 ;  /* 0x0000000100077802 */ /* 0x000fe40000000f00 */
[----:B------:R-:W0:Y:S01]  /*cfb0*/  LDC R4, c[0x0][0x718] ;  /* 0x0001c600ff047b82 */ /* 0x000e220000000800 */
[----:B------:R-:W-:Y:S01]  /*cfc0*/  IADD3.X R3, RZ, ~R0, RZ, P0, !PT ;  /* 0x80000000ff037210 */ /* 0x000fe200007fe4ff */
[----:B------:R-:W-:-:S04]  /*cfd0*/  IMAD R15, R17, R15, R14 ;  /* 0x0000000f110f7224 */ /* 0x000fc800078e020e */
[----:B------:R-:W-:Y:S01]  /*cfe0*/  IMAD R0, R3, R12, RZ ;  /* 0x0000000c03007224 */ /* 0x000fe200078e02ff */
[----:B------:R-:W-:Y:S01]  /*cff0*/  MOV R3, R22 ;  /* 0x0000001600037202 */ /* 0x000fe20000000f00 */
[----:B------:R-:W2:Y:S02]  /*d000*/  LDC R6, c[0x0][0x708] ;  /* 0x0001c200ff067b82 */ /* 0x000ea40000000800 */
[----:B------:R-:W-:-:S06]  /*d010*/  IMAD.WIDE.U32 R2, R5, R12, R2 ;  /* 0x0000000c05027225 */ /* 0x000fcc00078e0002 */
[----:B------:R-:W3:Y:S01]  /*d020*/  LDC R18, c[0x0][0x758] ;  /* 0x0001d600ff127b82 */ /* 0x000ee20000000800 */
[----:B------:R-:W-:Y:S01]  /*d030*/  IMAD R5, R5, R13, R0 ;  /* 0x0000000d05057224 */ /* 0x000fe200078e0200 */
[----:B------:R-:W-:Y:S02]  /*d040*/  I2FP.F32.U32 R0, R16 ;  /* 0x0000001000007245 */ /* 0x000fe40000201000 */
[----:B-1----:R-:W-:Y:S01]  /*d050*/  ISETP.NE.U32.AND P0, PT, R20, RZ, PT ;  /* 0x000000ff1400720c */ /* 0x002fe20003f05070 */
[----:B------:R-:W-:Y:S02]  /*d060*/  IMAD.IADD R3, R3, 0x1, R5 ;  /* 0x0000000103037824 */ /* 0x000fe400078e0205 */
[----:B------:R-:W-:Y:S01]  /*d070*/  FMUL R0, R0, UR6 ;  /* 0x0000000600007c20 */ /* 0x000fe20008400000 */
[----:B------:R-:W1:Y:S01]  /*d080*/  LDC R13, c[0x0][0x148] ;  /* 0x00005200ff0d7b82 */ /* 0x000e620000000800 */
[----:B------:R-:W-:Y:S01]  /*d090*/  ISETP.NE.AND.EX P0, PT, R21, RZ, PT, P0 ;  /* 0x000000ff1500720c */ /* 0x000fe20003f05300 */
[----:B------:R-:W-:Y:S01]  /*d0a0*/  IMAD.MOV.U32 R5, RZ, RZ, -0x1 ;  /* 0xffffffffff057424 */ /* 0x000fe200078e00ff */
[-CC-:B0-----:R-:W-:Y:S01]  /*d0b0*/  SHF.R.U64 R10, R2, R4.reuse, R3.reuse ;  /* 0x00000004020a7219 */ /* 0x181fe20000001203 */
[----:B------:R0:W0:Y:S01]  /*d0c0*/  F2I.U32.TRUNC.NTZ R12, R0 ;  /* 0x00000000000c7305 */ /* 0x000022000020f000 */
[----:B------:R-:W-:-:S03]  /*d0d0*/  SHF.R.U32.HI R3, RZ, R4, R3 ;  /* 0x00000004ff037219 */ /* 0x000fc60000011603 */
[----:B------:R-:W0:Y:S01]  /*d0e0*/  LDC R14, c[0x0][0x700] ;  /* 0x0001c000ff0e7b82 */ /* 0x000e220000000800 */
[-CC-:B--2---:R-:W-:Y:S02]  /*d0f0*/  SHF.R.U64 R8, R10, R6.reuse, R3.reuse ;  /* 0x000000060a087219 */ /* 0x184fe40000001203 */
[----:B------:R-:W-:-:S05]  /*d100*/  SHF.R.U32.HI R3, RZ, R6, R3 ;  /* 0x00000006ff037219 */ /* 0x000fca0000011603 */
[----:B------:R-:W2:Y:S01]  /*d110*/  LDC R19, c[0x0][0x748] ;  /* 0x0001d200ff137b82 */ /* 0x000ea20000000800 */
[-CC-:B---3--:R-:W-:Y:S02]  /*d120*/  SHF.R.U64 R11, R8, R18.reuse, R3.reuse ;  /* 0x00000012080b7219 */ /* 0x188fe40000001203 */
[-C--:B------:R-:W-:Y:S02]  /*d130*/  SHF.L.U32 R5, R5, R18.reuse, RZ ;  /* 0x0000001205057219 */ /* 0x080fe400000006ff */
[-C--:B------:R-:W-:Y:S01]  /*d140*/  SHF.R.U32.HI R3, RZ, R18.reuse, R3 ;  /* 0x00000012ff037219 */ /* 0x080fe20000011603 */
[----:B------:R-:W-:Y:S01]  /*d150*/  IMAD.MOV.U32 R2, RZ, RZ, R11 ;  /* 0x000000ffff027224 */ /* 0x000fe200078e000b */
[----:B------:R-:W-:Y:S01]  /*d160*/  SHF.L.U32 R18, R7, R18, RZ ;  /* 0x0000001207127219 */ /* 0x000fe200000006ff */
[----:B------:R-:W3:Y:S01]  /*d170*/  LDC R22, c[0x0][0x738] ;  /* 0x0001ce00ff167b82 */ /* 0x000ee20000000800 */
[----:B------:R-:W-:-:S07]  /*d180*/  LOP3.LUT R17, RZ, R5, RZ, 0x33, !PT ;  /* 0x00000005ff117212 */ /* 0x000fce00078e33ff */
[----:B------:R-:W0:Y:S01]  /*d190*/  LDC R23, c[0x0][0x710] ;  /* 0x0001c400ff177b82 */ /* 0x000e220000000800 */
[----:B------:R-:W-:Y:S05]  /*d1a0*/  @!P0 BRA `(.L_x_278) ;  /* 0x0000000000288947 */ /* 0x000fea0003800000 */
[----:B0-----:R-:W0:Y:S02]  /*d1b0*/  LDC R0, c[0x0][0x74c] ;  /* 0x0001d300ff007b82 */ /* 0x001e240000000800 */
[----:B0-----:R-:W-:-:S05]  /*d1c0*/  IADD3 R7, P0, R11, R0, RZ ;  /* 0x000000000b077210 */ /* 0x001fca0007f1e0ff */
[----:B------:R-:W-:-:S04]  /*d1d0*/  IMAD.X R9, RZ, RZ, R3, P0 ;  /* 0x000000ffff097224 */ /* 0x000fc800000e0603 */
[----:B------:R-:W-:-:S04]  /*d1e0*/  IMAD.WIDE.U32 R2, R9, R20, RZ ;  /* 0x0000001409027225 */ /* 0x000fc800078e00ff */
[----:B------:R-:W-:-:S04]  /*d1f0*/  IMAD.WIDE.U32 R4, P0, R7, R21, R2 ;  /* 0x0000001507047225 */ /* 0x000fc80007800002 */
[----:B------:R-:W-:Y:S01]  /*d200*/  IMAD.WIDE.U32 R2, R7, R20, RZ ;  /* 0x0000001407027225 */ /* 0x000fe200078e00ff */
[----:B------:R-:W-:-:S03]  /*d210*/  IADD3.X R7, RZ, RZ, RZ, P0, !PT ;  /* 0x000000ffff077210 */ /* 0x000fc600007fe4ff */
[----:B------:R-:W-:Y:S01]  /*d220*/  IMAD.MOV.U32 R6, RZ, RZ, R5 ;  /* 0x000000ffff067224 */ /* 0x000fe200078e0005 */
[----:B------:R-:W-:-:S05]  /*d230*/  IADD3 RZ, P0, R3, R4, RZ ;  /* 0x0000000403ff7210 */ /* 0x000fca0007f1e0ff */
[----:B------:R-:W-:-:S08]  /*d240*/  IMAD.WIDE.U32.X R2, R9, R21, R6, P0 ;  /* 0x0000001509027225 */ /* 0x000fd000000e0406 */
.L_x_278:
[----:B0-2---:R-:W-:Y:S01]  /*d250*/  SHF.R.U64 R0, R2, R19, R3 ;  /* 0x0000001302007219 */ /* 0x005fe20000001203 */
[----:B------:R-:W-:Y:S01]  /*d260*/  IMAD.MOV R12, RZ, RZ, -R12 ;  /* 0x000000ffff0c7224 */ /* 0x000fe200078e0a0c */
[----:B------:R-:W-:Y:S02]  /*d270*/  LOP3.LUT R5, R8, R17, RZ, 0xc0, !PT ;  /* 0x0000001108057212 */ /* 0x000fe400078ec0ff */
[----:B------:R-:W-:Y:S01]  /*d280*/  IADD3 R3, R14, -0x1, RZ ;  /* 0xffffffff0e037810 */ /* 0x000fe20007ffe0ff */
[----:B------:R-:W-:Y:S01]  /*d290*/  IMAD.MOV R2, RZ, RZ, -R0 ;  /* 0x000000ffff027224 */ /* 0x000fe200078e0a00 */
[----:B------:R-:W-:Y:S01]  /*d2a0*/  R2UR UR23, R24 ;  /* 0x00000000181772ca */ /* 0x000fe200000e0000 */
[----:B-1----:R-:W-:Y:S01]  /*d2b0*/  @P3 IMAD R15, R13, R12, R16 ;  /* 0x0000000c0d0f3224 */ /* 0x002fe200078e0210 */
[----:B------:R-:W-:Y:S01]  /*d2c0*/  LOP3.LUT R3, R10, R3, RZ, 0xc0, !PT ;  /* 0x000000030a037212 */ /* 0x000fe200078ec0ff */
[----:B------:R-:W-:Y:S02]  /*d2d0*/  IMAD R0, R18, R0, R5 ;  /* 0x0000000012007224 */ /* 0x000fe400078e0205 */
[----:B---3--:R-:W-:-:S02]  /*d2e0*/  IMAD R2, R2, R22, R11 ;  /* 0x0000001602027224 */ /* 0x008fc400078e020b */
[----:B------:R-:W-:Y:S02]  /*d2f0*/  IMAD R0, R0, R23, R15 ;  /* 0x0000001700007224 */ /* 0x000fe400078e020f */
[----:B------:R-:W-:Y:S02]  /*d300*/  IMAD R3, R2, R14, R3 ;  /* 0x0000000e02037224 */ /* 0x000fe400078e0203 */
[----:B------:R-:W-:-:S03]  /*d310*/  IMAD.MOV.U32 R2, RZ, RZ, 0x1 ;  /* 0x00000001ff027424 */ /* 0x000fc600078e00ff */
[----:B------:R-:W-:Y:S02]  /*d320*/  SEL R4, R3, R0, !P3 ;  /* 0x0000000003047207 */ /* 0x000fe40005800000 */
[----:B-----5:R-:W-:Y:S02]  /*d330*/  SEL R156, R0, R3, !P3 ;  /* 0x00000003009c7207 */ /* 0x020fe40005800000 */
[----:B------:R-:W-:Y:S01]  /*d340*/  PRMT R0, R2, 0x7610, R0 ;  /* 0x0000761002007816 */ /* 0x000fe20000000000 */
[----:B------:R2:W-:Y:S04]  /*d350*/  STL [R1+0x88], R4 ;  /* 0x0000880401007387 */ /* 0x0005e80000100800 */
[----:B------:R2:W-:Y:S02]  /*d360*/  STL [R1], R156 ;  /* 0x0000009c01007387 */ /* 0x0005e40000100800 */
.L_x_276:
[----:B------:R-:W-:Y:S02]  /*d370*/  LOP3.LUT P0, RZ, R0, 0xff, RZ, 0xc0, !PT ;  /* 0x000000ff00ff7812 */ /* 0x000fe4000780c0ff */
[----:B-----5:R-:W-:-:S05]  /*d380*/  MOV R0, R156 ;  /* 0x0000009c00007202 */ /* 0x020fca0000000f00 */
[----:B------:R0:W-:Y:S06]  /*d390*/  STL [R1+0x90], R0 ;  /* 0x0000900001007387 */ /* 0x0001ec0000100800 */
[----:B------:R-:W-:Y:S05]  /*d3a0*/  @P0 BRA `(.L_x_279) ;  /* 0xffffff3c00380947 */ /* 0x000fea000383ffff */
[----:B------:R-:W-:Y:S05]  /*d3b0*/  EXIT ;  /* 0x000000000000794d */ /* 0x000fea0003800000 */
.L_x_3:
[----:B------:R-:W2:Y:S01]  /*d3c0*/  LDL R16, [R1+0x84] ;  /* 0x0000840001107983 */ /* 0x000ea20000100800 */
[----:B------:R-:W-:-:S03]  /*d3d0*/  ULDC.64 UR4, c[0x0][0x750] ;  /* 0x0001d40000047ab9 */ /* 0x000fc60000000a00 */
[----:B------:R-:W3:Y:S01]  /*d3e0*/  LDL R17, [R1+0x80] ;  /* 0x0000800001117983 */ /* 0x000ee20000100800 */
[----:B------:R-:W-:Y:S01]  /*d3f0*/  PRMT R4, RZ, 0x7610, R4 ;  /* 0x00007610ff047816 */ /* 0x000fe20000000004 */
[----:B------:R-:W-:Y:S01]  /*d400*/  IMAD.MOV.U32 R5, RZ, RZ, -0x1 ;  /* 0xffffffffff057424 */ /* 0x000fe200078e00ff */
[----:B------:R-:W-:Y:S01]  /*d410*/  MOV R11, 0xffffffff ;  /* 0xffffffff000b7802 */ /* 0x000fe20000000f00 */
[----:B------:R-:W-:Y:S01]  /*d420*/  IMAD.MOV.U32 R6, RZ, RZ, -0x1 ;  /* 0xffffffffff067424 */ /* 0x000fe200078e00ff */
[----:B--2---:R-:W-:-:S04]  /*d430*/  ISETP.GE.U32.AND P0, PT, R16, UR4, PT ;  /* 0x0000000410007c0c */ /* 0x004fc8000bf06070 */
[----:B---3--:R-:W-:-:S13]  /*d440*/  ISETP.GE.U32.AND.EX P0, PT, R17, UR5, PT, P0 ;  /* 0x0000000511007c0c */ /* 0x008fda000bf06100 */
[----:B------:R-:W-:Y:S05]  /*d450*/  @P0 BRA `(.L_x_280) ;  /* 0x00000004005c0947 */ /* 0x000fea0003800000 */
[----:B------:R-:W0:Y:S01]  /*d460*/  LDC.64 R10, c[0x0][0x728] ;  /* 0x0001ca00ff0a7b82 */ /* 0x000e220000000a00 */
[----:B------:R-:W-:Y:S02]  /*d470*/  IMAD.MOV.U32 R8, RZ, RZ, R16 ;  /* 0x000000ffff087224 */ /* 0x000fe400078e0010 */
[----:B------:R-:W-:-:S05]  /*d480*/  IMAD.MOV.U32 R9, RZ, RZ, R17 ;  /* 0x000000ffff097224 */ /* 0x000fca00078e0011 */
[----:B------:R-:W1:Y:S08]  /*d490*/  LDC R12, c[0x0][0x730] ;  /* 0x0001cc00ff0c7b82 */ /* 0x000e700000000800 */
[----:B------:R-:W2:Y:S01]  /*d4a0*/  LDC.64 R14, c[0x0][0x720] ;  /* 0x0001c800ff0e7b82 */ /* 0x000ea20000000a00 */
[----:B0-----:R-:W-:-:S04]  /*d4b0*/  ISETP.NE.U32.AND P0, PT, R10, RZ, PT ;  /* 0x000000ff0a00720c */ /* 0x001fc80003f05070 */
[----:B------:R-:W-:-:S13]  /*d4c0*/  ISETP.NE.AND.EX P0, PT, R11, RZ, PT, P0 ;  /* 0x000000ff0b00720c */ /* 0x000fda0003f05300 */
[----:B-12---:R-:W-:Y:S05]  /*d4d0*/  @!P0 BRA `(.L_x_281) ;  /* 0x0000000000288947 */ /* 0x006fea0003800000 */
[----:B------:R-:W0:Y:S02]  /*d4e0*/  LDC R4, c[0x0][0x734] ;  /* 0x0001cd00ff047b82 */ /* 0x000e240000000800 */
        /* <DEDUP_REMOVED lines=9> */
.L_x_281:
[-CC-:B------:R-:W-:Y:S01]  /*d580*/  SHF.R.U64 R11, R8, R12.reuse, R9.reuse ;  /* 0x0000000c080b7219 */ /* 0x180fe20000001209 */
[----:B------:R-:W0:Y:S01]  /*d590*/  LDC.64 R20, c[0x0][0x740] ;  /* 0x0001d000ff147b82 */ /* 0x000e220000000a00 */
[----:B------:R-:W-:Y:S01]  /*d5a0*/  SHF.R.U32.HI R3, RZ, R12, R9 ;  /* 0x0000000cff037219 */ /* 0x000fe20000011609 */
[----:B------:R-:W-:Y:S01]  /*d5b0*/  ULDC UR4, c[0x0][0x150] ;  /* 0x0000540000047ab9 */ /* 0x000fe20000000800 */
[----:B------:R-:W-:Y:S01]  /*d5c0*/  IADD3 R7, P0, RZ, -R11, RZ ;  /* 0x8000000bff077210 */ /* 0x000fe20007f1e0ff */
[----:B------:R-:W-:Y:S01]  /*d5d0*/  IMAD.MOV.U32 R4, RZ, RZ, R16 ;  /* 0x000000ffff047224 */ /* 0x000fe200078e0010 */
[----:B------:R-:W-:Y:S01]  /*d5e0*/  I2FP.F32.U32 R6, R2 ;  /* 0x0000000200067245 */ /* 0x000fe20000201000 */
[----:B------:R-:W-:Y:S01]  /*d5f0*/  IMAD.MOV.U32 R5, RZ, RZ, R17 ;  /* 0x000000ffff057224 */ /* 0x000fe200078e0011 */
[----:B------:R-:W-:Y:S01]  /*d600*/  IADD3.X R3, RZ, ~R3, RZ, P0, !PT ;  /* 0x80000003ff037210 */ /* 0x000fe200007fe4ff */
[----:B------:R-:W1:Y:S02]  /*d610*/  LDC R10, c[0x0][0x718] ;  /* 0x0001c600ff0a7b82 */ /* 0x000e640000000800 */
[----:B------:R-:W-:Y:S01]  /*d620*/  FMUL R9, R6, UR4 ;  /* 0x0000000406097c20 */ /* 0x000fe20008400000 */
[----:B------:R-:W-:Y:S01]  /*d630*/  IMAD.WIDE.U32 R4, R7, R14, R4 ;  /* 0x0000000e07047225 */ /* 0x000fe200078e0004 */
[----:B------:R-:W-:-:S03]  /*d640*/  ULDC UR4, c[0x0][0x154] ;  /* 0x0000550000047ab9 */ /* 0x000fc60000000800 */
[----:B------:R-:W-:Y:S01]  /*d650*/  IMAD R6, R3, R14, RZ ;  /* 0x0000000e03067224 */ /* 0x000fe200078e02ff */
[----:B------:R-:W2:Y:S01]  /*d660*/  LDC R13, c[0x0][0x144] ;  /* 0x00005100ff0d7b82 */ /* 0x000ea20000000800 */
[----:B------:R-:W3:Y:S02]  /*d670*/  F2I.U32.TRUNC.NTZ R9, R9 ;  /* 0x0000000900097305 */ /* 0x000ee4000020f000 */
[----:B------:R-:W-:Y:S02]  /*d680*/  IMAD R3, R7, R15, R6 ;  /* 0x0000000f07037224 */ /* 0x000fe400078e0206 */
[----:B------:R-:W-:-:S03]  /*d690*/  IMAD.MOV.U32 R6, RZ, RZ, -0x1 ;  /* 0xffffffffff067424 */ /* 0x000fc600078e00ff */
[----:B------:R-:W4:Y:S01]  /*d6a0*/  LDC R12, c[0x0][0x708] ;  /* 0x0001c200ff0c7b82 */ /* 0x000f220000000800 */
[----:B------:R-:W-:Y:S02]  /*d6b0*/  IADD3 R3, R5, R3, RZ ;  /* 0x0000000305037210 */ /* 0x000fe40007ffe0ff */
[----:B------:R-:W-:Y:S02]  /*d6c0*/  I2FP.F32.U32 R5, R0 ;  /* 0x0000000000057245 */ /* 0x000fe40000201000 */
[----:B0-----:R-:W-:-:S03]  /*d6d0*/  ISETP.NE.U32.AND P0, PT, R20, RZ, PT ;  /* 0x000000ff1400720c */ /* 0x001fc60003f05070 */
[----:B------:R-:W0:Y:S01]  /*d6e0*/  LDC R7, c[0x0][0x758] ;  /* 0x0001d600ff077b82 */ /* 0x000e220000000800 */
[----:B------:R-:W-:Y:S01]  /*d6f0*/  FMUL R5, R5, UR4 ;  /* 0x0000000405057c20 */ /* 0x000fe20008400000 */
[-C--:B-1----:R-:W-:Y:S01]  /*d700*/  SHF.R.U64 R8, R4, R10.reuse, R3 ;  /* 0x0000000a04087219 */ /* 0x082fe20000001203 */
[----:B---3--:R-:W-:Y:S01]  /*d710*/  IMAD.MOV R4, RZ, RZ, -R9 ;  /* 0x000000ffff047224 */ /* 0x008fe200078e0a09 */
[----:B------:R-:W-:Y:S02]  /*d720*/  ISETP.NE.AND.EX P0, PT, R21, RZ, PT, P0 ;  /* 0x000000ff1500720c */ /* 0x000fe40003f05300 */
[----:B------:R-:W-:Y:S02]  /*d730*/  SHF.R.U32.HI R3, RZ, R10, R3 ;  /* 0x0000000aff037219 */ /* 0x000fe40000011603 */
[----:B------:R-:W1:Y:S01]  /*d740*/  LDC R17, c[0x0][0x148] ;  /* 0x00005200ff117b82 */ /* 0x000e620000000800 */
[----:B------:R3:W0:Y:S01]  /*d750*/  F2I.U32.TRUNC.NTZ R10, R5 ;  /* 0x00000005000a7305 */ /* 0x000622000020f000 */
[----:B--2---:R-:W-:Y:S01]  /*d760*/  IMAD R19, R13, R4, R2 ;  /* 0x000000040d137224 */ /* 0x004fe200078e0202 */
[----:B------:R-:W-:-:S05]  /*d770*/  MOV R4, 0x1 ;  /* 0x0000000100047802 */ /* 0x000fca0000000f00 */
[----:B------:R-:W2:Y:S01]  /*d780*/  LDC R14, c[0x0][0x700] ;  /* 0x0001c000ff0e7b82 */ /* 0x000ea20000000800 */
[-CC-:B----4-:R-:W-:Y:S02]  /*d790*/  SHF.R.U64 R13, R8, R12.reuse, R3.reuse ;  /* 0x0000000c080d7219 */ /* 0x190fe40000001203 */
[----:B------:R-:W-:-:S05]  /*d7a0*/  SHF.R.U32.HI R2, RZ, R12, R3 ;  /* 0x0000000cff027219 */ /* 0x000fca0000011603 */
[----:B------:R-:W4:Y:S01]  /*d7b0*/  LDC R16, c[0x0][0x748] ;  /* 0x0001d200ff107b82 */ /* 0x000f220000000800 */
[-CC-:B0-----:R-:W-:Y:S02]  /*d7c0*/  SHF.R.U64 R15, R13, R7.reuse, R2.reuse ;  /* 0x000000070d0f7219 */ /* 0x181fe40000001202 */
[-C--:B------:R-:W-:Y:S02]  /*d7d0*/  SHF.L.U32 R6, R6, R7.reuse, RZ ;  /* 0x0000000706067219 */ /* 0x080fe400000006ff */
[-C--:B------:R-:W-:Y:S01]  /*d7e0*/  SHF.R.U32.HI R3, RZ, R7.reuse, R2 ;  /* 0x00000007ff037219 */ /* 0x080fe20000011602 */
[----:B------:R-:W-:Y:S01]  /*d7f0*/  IMAD.MOV.U32 R2, RZ, RZ, R15 ;  /* 0x000000ffff027224 */ /* 0x000fe200078e000f */
[----:B------:R-:W-:Y:S01]  /*d800*/  SHF.L.U32 R12, R4, R7, RZ ;  /* 0x00000007040c7219 */ /* 0x000fe200000006ff */
[----:B------:R-:W0:Y:S01]  /*d810*/  LDC R18, c[0x0][0x738] ;  /* 0x0001ce00ff127b82 */ /* 0x000e220000000800 */
[----:B------:R-:W-:-:S07]  /*d820*/  LOP3.LUT R22, RZ, R6, RZ, 0x33, !PT ;  /* 0x00000006ff167212 */ /* 0x000fce00078e33ff */
[----:B------:R-:W0:Y:S01]  /*d830*/  LDC R23, c[0x0][0x710] ;  /* 0x0001c400ff177b82 */ /* 0x000e220000000800 */
[----:B-1-3--:R-:W-:Y:S05]  /*d840*/  @!P0 BRA `(.L_x_282) ;  /* 0x0000000000288947 */ /* 0x00afea0003800000 */
[----:B------:R-:W1:Y:S02]  /*d850*/  LDC R2, c[0x0][0x74c] ;  /* 0x0001d300ff027b82 */ /* 0x000e640000000800 */
[----:B-1----:R-:W-:-:S05]  /*d860*/  IADD3 R7, P0, R15, R2, RZ ;  /* 0x000000020f077210 */ /* 0x002fca0007f1e0ff */
        /* <DEDUP_REMOVED lines=8> */
.L_x_282:
[----:B----4-:R-:W-:Y:S01]  /*d8f0*/  SHF.R.U64 R3, R2, R16, R3 ;  /* 0x0000001002037219 */ /* 0x010fe20000001203 */
[----:B------:R-:W-:Y:S01]  /*d900*/  IMAD.MOV R10, RZ, RZ, -R10 ;  /* 0x000000ffff0a7224 */ /* 0x000fe200078e0a0a */
[----:B------:R-:W-:Y:S02]  /*d910*/  LOP3.LUT R2, R13, R22, RZ, 0xc0, !PT ;  /* 0x000000160d027212 */ /* 0x000fe400078ec0ff */
[----:B--2---:R-:W-:Y:S01]  /*d920*/  IADD3 R5, R14, -0x1, RZ ;  /* 0xffffffff0e057810 */ /* 0x004fe20007ffe0ff */
[----:B------:R-:W-:Y:S02]  /*d930*/  IMAD.MOV R4, RZ, RZ, -R3 ;  /* 0x000000ffff047224 */ /* 0x000fe400078e0a03 */
[----:B------:R-:W-:Y:S01]  /*d940*/  IMAD R2, R12, R3, R2 ;  /* 0x000000030c027224 */ /* 0x000fe200078e0202 */
[----:B------:R-:W-:Y:S01]  /*d950*/  LOP3.LUT R3, R8, R5, RZ, 0xc0, !PT ;  /* 0x0000000508037212 */ /* 0x000fe200078ec0ff */
[----:B------:R-:W-:Y:S02]  /*d960*/  @P3 IMAD R19, R17, R10, R0 ;  /* 0x0000000a11133224 */ /* 0x000fe400078e0200 */
[----:B0-----:R-:W-:-:S02]  /*d970*/  IMAD R0, R4, R18, R15 ;  /* 0x0000001204007224 */ /* 0x001fc400078e020f */
[----:B------:R-:W-:Y:S02]  /*d980*/  IMAD R5, R2, R23, R19 ;  /* 0x0000001702057224 */ /* 0x000fe400078e0213 */
[----:B------:R-:W-:Y:S02]  /*d990*/  IMAD R0, R0, R14, R3 ;  /* 0x0000000e00007224 */ /* 0x000fe400078e0203 */
[----:B------:R-:W-:-:S03]  /*d9a0*/  IMAD.MOV.U32 R4, RZ, RZ, 0x1 ;  /* 0x00000001ff047424 */ /* 0x000fc600078e00ff */
[----:B------:R-:W-:Y:S02]  /*d9b0*/  SEL R6, R0, R5, !P3 ;  /* 0x0000000500067207 */ /* 0x000fe40005800000 */
[----:B------:R-:W-:-:S07]  /*d9c0*/  SEL R5, R5, R0, !P3 ;  /* 0x0000000005057207 */ /* 0x000fce0005800000 */
.L_x_280:
[----:B------:R-:W-:-:S08]  /*d9d0*/  NOP ;  /* 0x0000000000007918 */ /* 0x000fd00000000000 */
[----:B------:R-:W0:-:S00]  /*d9e0*/  USETMAXREG.DEALLOC.CTAPOOL 0x28 ;  /* 0x00000028000079c8 */ /* 0x000e0000080e0500 */
[----:B------:R-:W-:-:S13]  /*d9f0*/  ISETP.NE.AND P0, PT, RZ, UR8, PT ;  /* 0x00000008ff007c0c */ /* 0x000fda000bf05270 */
[----:B------:R-:W-:Y:S05]  /*da00*/  @P0 EXIT ;  /* 0x000000000000094d */ /* 0x000fea0003800000 */
[----:B0-----:R-:W-:Y:S01]  /*da10*/  LOP3.LUT P0, RZ, R4, 0xff, RZ, 0xc0, !PT ;  /* 0x000000ff04ff7812 */ /* 0x001fe2000780c0ff */
[----:B------:R-:W-:Y:S01]  /*da20*/  IMAD.MOV.U32 R8, RZ, RZ, RZ ;  /* 0x000000ffff087224 */ /* 0x000fe200078e00ff */
[----:B------:R-:W-:-:S11]  /*da30*/  MOV R0, 0x1 ;  /* 0x0000000100007802 */ /* 0x000fd60000000f00 */
[----:B------:R-:W-:Y:S05]  /*da40*/  @!P0 BRA `(.L_x_283) ;  /* 0x0000000c00888947 */ /* 0x000fea0003800000 */
[----:B------:R-:W0:Y:S01]  /*da50*/  S2R R2, SR_TID.X ;  /* 0x0000000000027919 */ /* 0x000e220000002100 */
[----:B------:R-:W-:Y:S01]  /*da60*/  ULDC UR4, c[0x0][0x28c] ;  /* 0x0000a30000047ab9 */ /* 0x000fe20000000800 */
[----:B------:R-:W-:Y:S01]  /*da70*/  ULDC UR6, c[0x0][0x758] ;  /* 0x0001d60000067ab9 */ /* 0x000fe20000000800 */
[----:B------:R-:W-:Y:S01]  /*da80*/  UMOV UR7, 0xffffffff ;  /* 0xffffffff00077882 */ /* 0x000fe20000000000 */
[----:B------:R-:W-:Y:S01]  /*da90*/  UIADD3 UR10, UR4, 0x7f, URZ ;  /* 0x0000007f040a7890 */ /* 0x000fe2000fffe03f */
[----:B------:R-:W-:Y:S01]  /*daa0*/  BSSY B0, `(.L_x_283) ;  /* 0x00000dc000007945 */ /* 0x000fe20003800000 */
[----:B------:R-:W-:Y:S01]  /*dab0*/  ULDC UR5, c[0x0][0x700] ;  /* 0x0001c00000057ab9 */ /* 0x000fe20000000800 */
[----:B------:R-:W-:Y:S01]  /*dac0*/  UMOV UR9, 0x1 ;  /* 0x0000000100097882 */ /* 0x000fe20000000000 */
[----:B------:R-:W-:Y:S01]  /*dad0*/  USHF.L.U32 UR7, UR7, UR6, URZ ;  /* 0x0000000607077299 */ /* 0x000fe2000800063f */
[----:B------:R-:W-:Y:S01]  /*dae0*/  IMAD.MOV.U32 R9, RZ, RZ, 0x1 ;  /* 0x00000001ff097424 */ /* 0x000fe200078e00ff */
[----:B------:R-:W-:Y:S01]  /*daf0*/  UIADD3 UR4, UR5, -0x1, URZ ;  /* 0xffffffff05047890 */ /* 0x000fe2000fffe03f */
[----:B------:R-:W-:Y:S01]  /*db00*/  MOV R0, 0x1 ;  /* 0x0000000100007802 */ /* 0x000fe20000000f00 */
[----:B------:R-:W-:Y:S01]  /*db10*/  ULDC UR8, c[0x0][0xc] ;  /* 0x0000030000087ab9 */ /* 0x000fe20000000800 */
[----:B------:R-:W-:Y:S01]  /*db20*/  USHF.L.U32 UR5, UR9, UR6, URZ ;  /* 0x0000000609057299 */ /* 0x000fe2000800063f */
[----:B------:R-:W-:Y:S01]  /*db30*/  IMAD.MOV.U32 R8, RZ, RZ, RZ ;  /* 0x000000ffff087224 */ /* 0x000fe200078e00ff */
[----:B------:R-:W-:Y:S01]  /*db40*/  USHF.R.S32.HI UR11, URZ, 0x1f, UR10 ;  /* 0x0000001f3f0b7899 */ /* 0x000fe2000801140a */
[----:B------:R-:W-:Y:S01]  /*db50*/  ULDC UR9, c[0x0][0x10] ;  /* 0x0000040000097ab9 */ /* 0x000fe20000000800 */
[----:B------:R-:W-:-:S02]  /*db60*/  ULOP3.LUT UR6, URZ, UR7, URZ, 0x33, !UPT ;  /* 0x000000073f067292 */ /* 0x000fc4000f8e333f */
[----:B------:R-:W-:Y:S02]  /*db70*/  UIMAD.WIDE.U32 UR8, UR8, UR9, URZ ;  /* 0x00000009080872a5 */ /* 0x000fe4000f8e003f */
[----:B------:R-:W-:Y:S01]  /*db80*/  ULEA.HI UR11, UR11, UR10, URZ, 0x7 ;  /* 0x0000000a0b0b7291 */ /* 0x000fe2000f8f383f */
[----:B------:R-:W-:Y:S01]  /*db90*/  ULDC UR7, c[0x0][0x14] ;  /* 0x0000050000077ab9 */ /* 0x000fe20000000800 */
[----:B------:R-:W-:Y:S02]  /*dba0*/  ULOP3.LUT UR21, UR14, 0x2, URZ, 0xfc, !UPT ;  /* 0x000000020e157892 */ /* 0x000fe4000f8efc3f */
[----:B------:R-:W-:Y:S02]  /*dbb0*/  UIMAD.WIDE.U32 UR34, UR8, UR7, URZ ;  /* 0x00000007082272a5 */ /* 0x000fe4000f8e003f */
[----:B------:R-:W-:Y:S02]  /*dbc0*/  UIMAD UR15, UR9, UR7, URZ ;  /* 0x00000007090f72a4 */ /* 0x000fe4000f8e023f */
[----:B------:R-:W-:Y:S01]  /*dbd0*/  USHF.R.S32.HI UR7, URZ, 0x7, UR11 ;  /* 0x000000073f077899 */ /* 0x000fe2000801140b */
[C---:B0-----:R-:W-:Y:S01]  /*dbe0*/  LOP3.LUT P2, RZ, R2.reuse, 0x7f, RZ, 0xc0, !PT ;  /* 0x0000007f02ff7812 */ /* 0x041fe2000784c0ff */
[----:B------:R-:W-:Y:S01]  /*dbf0*/  UIADD3 UR15, UR35, UR15, URZ ;  /* 0x0000000f230f7290 */ /* 0x000fe2000fffe03f */
[----:B------:R-:W-:Y:S01]  /*dc00*/  LOP3.LUT P0, RZ, R2, 0x1f, RZ, 0xc0, !PT ;  /* 0x0000001f02ff7812 */ /* 0x000fe2000780c0ff */
[----:B------:R-:W-:Y:S01]  /*dc10*/  UIADD3 UR29, UR7, 0x1, URZ ;  /* 0x00000001071d7890 */ /* 0x000fe2000fffe03f */
[----:B------:R-:W-:-:S02]  /*dc20*/  ULDC.64 UR36, c[0x0][0x198] ;  /* 0x0000660000247ab9 */ /* 0x000fc40000000a00 */
[----:B------:R-:W-:-:S13]  /*dc30*/  PLOP3.LUT P0, PT, P0, P2, PT, 0x8a, 0x0 ;  /* 0x000000000000781c */ /* 0x000fda0000705172 */
.L_x_295:
[----:B------:R-:W-:-:S03]  /*dc40*/  UMOV UR8, 0xffffffff ;  /* 0xffffffff00087882 */ /* 0x000fc60000000000 */
[----:B------:R-:W-:Y:S05]  /*dc50*/  BRA.DIV UR8, `(.L_x_284) ;  /* 0x0000001208287947 */ /* 0x000fea000b800000 */
[----:B------:R-:W-:-:S13]  /*dc60*/  ELECT P1, URZ, PT ;  /* 0x00000000003f782f */ /* 0x000fda0003820000 */
.L_x_308:
[----:B------:R-:W0:Y:S01]  /*dc70*/  LDC R2, c[0x0][0x28c] ;  /* 0x0000a300ff027b82 */ /* 0x000e220000000800 */
[----:B------:R-:W-:Y:S01]  /*dc80*/  BSSY B1, `(.L_x_285) ;  /* 0x0000046000017945 */ /* 0x000fe20003800000 */
[----:B0-----:R-:W-:-:S13]  /*dc90*/  ISETP.LT.OR P1, PT, R2, 0x1, !P1 ;  /* 0x000000010200780c */ /* 0x001fda0004f21670 */
[----:B------:R-:W-:Y:S05]  /*dca0*/  @P1 BRA `(.L_x_286) ;  /* 0x00000004000c1947 */ /* 0x000fea0003800000 */
[----:B------:R-:W-:Y:S01]  /*dcb0*/  IMAD.SHL.U32 R6, R6, 0x80, RZ ;  /* 0x0000008006067824 */ /* 0x000fe200078e00ff */
[C---:B------:R-:W-:Y:S01]  /*dcc0*/  SHF.L.U32 R17, R5.reuse, 0x2, RZ ;  /* 0x0000000205117819 */ /* 0x040fe200000006ff */
[----:B------:R-:W-:Y:S01]  /*dcd0*/  IMAD.SHL.U32 R7, R5, 0x100, RZ ;  /* 0x0000010005077824 */ /* 0x000fe200078e00ff */
[----:B------:R-:W-:Y:S01]  /*dce0*/  MOV R14, RZ ;  /* 0x000000ff000e7202 */ /* 0x000fe20000000f00 */
[----:B------:R-:W-:Y:S01]  /*dcf0*/  IMAD.MOV.U32 R12, RZ, RZ, RZ ;  /* 0x000000ffff0c7224 */ /* 0x000fe200078e00ff */
[----:B------:R-:W-:Y:S01]  /*dd00*/  MOV R3, R8 ;  /* 0x0000000800037202 */ /* 0x000fe20000000f00 */
[----:B------:R-:W-:Y:S02]  /*dd10*/  IMAD.U32 R15, RZ, RZ, UR29 ;  /* 0x0000001dff0f7e24 */ /* 0x000fe4000f8e00ff */
[----:B------:R-:W-:Y:S02]  /*dd20*/  IMAD.MOV.U32 R2, RZ, RZ, R0 ;  /* 0x000000ffff027224 */ /* 0x000fe400078e0000 */
[----:B------:R-:W-:-:S07]  /*dd30*/  IMAD.MOV.U32 R16, RZ, RZ, RZ ;  /* 0x000000ffff107224 */ /* 0x000fce00078e00ff */
.L_x_290:
[----:B------:R-:W0:Y:S01]  /*dd40*/  S2R R5, SR_CgaCtaId ;  /* 0x0000000000057919 */ /* 0x000e220000008800 */
[----:B------:R-:W-:-:S04]  /*dd50*/  MOV R4, 0x400 ;  /* 0x0000040000047802 */ /* 0x000fc80000000f00 */
[----:B0-----:R-:W-:Y:S02]  /*dd60*/  LEA R10, R5, R4, 0x18 ;  /* 0x00000004050a7211 */ /* 0x001fe400078ec0ff */
[----:B------:R-:W-:Y:S01]  /*dd70*/  SHF.L.U32 R4, R2, 0x1f, RZ ;  /* 0x0000001f02047819 */ /* 0x000fe200000006ff */
[----:B------:R-:W0:Y:S02]  /*dd80*/  @!P2 LDC R5, c[0x0][0x640] ;  /* 0x00019000ff05ab82 */ /* 0x000e240000000800 */
[----:B------:R-:W-:-:S04]  /*dd90*/  IMAD R13, R3, 0x8, R10 ;  /* 0x00000008030d7824 */ /* 0x000fc800078e020a */
[----:B------:R-:W1:Y:S02]  /*dda0*/  SYNCS.PHASECHK.TRANS64.TRYWAIT P1, [R13+URZ+0x30], R4 ;  /* 0x000030040d0075a7 */ /* 0x000e64000802017f */
[----:B-1----:R-:W-:Y:S05]  /*ddb0*/  @!P1 BRA `(.L_x_287) ;  /* 0x0000000c00f09947 */ /* 0x002fea0003800000 */
.L_x_309:
[----:B------:R-:W-:Y:S01]  /*ddc0*/  UPRMT UR8, UR21, 0x9910, URZ ;  /* 0x0000991015087896 */ /* 0x000fe2000800003f */
[----:B0-----:R0:W-:Y:S03]  /*ddd0*/  @!P2 SYNCS.ARRIVE.TRANS64 RZ, [R13+URZ], R5 ;  /* 0x000000050dffa9a7 */ /* 0x0011e6000800003f */
[----:B------:R-:W-:-:S06]  /*dde0*/  UISETP.NE.AND UP0, UPT, UR8, 0x2, UPT ;  /* 0x000000020800788c */ /* 0x000fcc000bf05270 */
[----:B------:R-:W-:-:S13]  /*ddf0*/  PLOP3.LUT P1, PT, PT, PT, UP0, 0x80, 0x0 ;  /* 0x000000000000781c */ /* 0x000fda0003f2f008 */
[----:B0-----:R-:W-:Y:S05]  /*de00*/  @P1 BRA `(.L_x_288) ;  /* 0x0000000000041947 */ /* 0x001fea0003800000 */
[----:B------:R-:W-:Y:S01]  /*de10*/  BPT.TRAP 0x1 ;  /* 0x000000040000795c */ /* 0x000fe20000300000 */
.L_x_288:
[----:B------:R-:W-:Y:S05]  /*de20*/  @P0 BRA `(.L_x_289) ;  /* 0x0000000000040947 */ /* 0x000fea0003800000 */
[----:B------:R-:W-:Y:S01]  /*de30*/  BPT.TRAP 0x1 ;  /* 0x000000040000795c */ /* 0x000fe20000300000 */
.L_x_289:
[C---:B-1----:R-:W-:Y:S01]  /*de40*/  LEA R4, R3.reuse, R10, 0xe ;  /* 0x0000000a03047211 */ /* 0x042fe200078e70ff */
[----:B------:R-:W-:Y:S01]  /*de50*/  IMAD R10, R3, 0x1000, R10 ;  /* 0x00001000030a7824 */ /* 0x000fe200078e020a */
[----:B------:R-:W-:Y:S01]  /*de60*/  R2UR UR25, R13 ;  /* 0x000000000d1972ca */ /* 0x000fe200000e0000 */
[----:B------:R-:W-:Y:S01]  /*de70*/  UIADD3 UR22, UP0, UR36, 0xf0, URZ ;  /* 0x000000f024167890 */ /* 0x000fe2000ff1e03f */
[----:B------:R-:W-:Y:S01]  /*de80*/  R2UR UR16, R4 ;  /* 0x00000000041072ca */ /* 0x000fe200000e0000 */
[----:B------:R-:W-:Y:S01]  /*de90*/  UIADD3 UR30, UP1, UR36, 0x1f0, URZ ;  /* 0x000001f0241e7890 */ /* 0x000fe2000ff3e03f */
[----:B------:R-:W-:Y:S01]  /*dea0*/  R2UR UR8, R10 ;  /* 0x000000000a0872ca */ /* 0x000fe200000e0000 */
[----:B------:R-:W-:Y:S01]  /*deb0*/  UIADD3 UR38, UP2, UR36, 0x2f0, URZ ;  /* 0x000002f024267890 */ /* 0x000fe2000ff5e03f */
[----:B------:R-:W-:Y:S01]  /*dec0*/  R2UR UR28, R11 ;  /* 0x000000000b1c72ca */ /* 0x000fe200000e0000 */
[----:B------:R-:W-:Y:S01]  /*ded0*/  UIADD3.X UR23, URZ, UR37, URZ, UP0, !UPT ;  /* 0x000000253f177290 */ /* 0x000fe200087fe43f */
[----:B------:R-:W-:Y:S01]  /*dee0*/  IADD3 R15, R15, -0x1, RZ ;  /* 0xffffffff0f0f7810 */ /* 0x000fe20007ffe0ff */
[----:B------:R-:W-:Y:S01]  /*def0*/  UIADD3.X UR31, URZ, UR37, URZ, UP1, !UPT ;  /* 0x000000253f1f7290 */ /* 0x000fe20008ffe43f */
[----:B------:R-:W-:Y:S01]  /*df00*/  R2UR UR26, R14 ;  /* 0x000000000e1a72ca */ /* 0x000fe200000e0000 */
[----:B------:R-:W-:Y:S01]  /*df10*/  VIADD R3, R3, 0x1 ;  /* 0x0000000103037836 */ /* 0x000fe20000000000 */
[----:B------:R-:W-:Y:S01]  /*df20*/  R2UR UR27, R7 ;  /* 0x00000000071b72ca */ /* 0x000fe200000e0000 */
[----:B------:R-:W-:Y:S01]  /*df30*/  UIADD3.X UR39, URZ, UR37, URZ, UP2, !UPT ;  /* 0x000000253f277290 */ /* 0x000fe200097fe43f */
[----:B------:R-:W-:Y:S01]  /*df40*/  R2UR UR11, R17 ;  /* 0x00000000110b72ca */ /* 0x000fe200000e0000 */
[----:B------:R-:W-:Y:S01]  /*df50*/  UIADD3 UR24, UR16, 0x180, URZ ;  /* 0x0000018010187890 */ /* 0x000fe2000fffe03f */
[----:B------:R-:W-:Y:S01]  /*df60*/  R2UR UR12, R16 ;  /* 0x00000000100c72ca */ /* 0x000fe200000e0000 */
[----:B------:R-:W-:Y:S01]  /*df70*/  UIADD3 UR8, UR8, 0x30180, URZ ;  /* 0x0003018008087890 */ /* 0x000fe2000fffe03f */
[----:B------:R-:W-:Y:S01]  /*df80*/  R2UR UR18, R12 ;  /* 0x000000000c1272ca */ /* 0x000fe200000e0000 */
[----:B------:R-:W-:Y:S01]  /*df90*/  UIADD3 UR16, UR16, 0x18180, URZ ;  /* 0x0001818010107890 */ /* 0x000fe2000fffe03f */
[----:B------:R-:W-:Y:S01]  /*dfa0*/  R2UR UR19, R6 ;  /* 0x00000000061372ca */ /* 0x000fe200000e0000 */
[----:B------:R-:W-:Y:S01]  /*dfb0*/  UMOV UR32, 0x0 ;  /* 0x0000000000207882 */ /* 0x000fe20000000000 */
[----:B------:R-:W-:Y:S01]  /*dfc0*/  ISETP.GT.AND P4, PT, R15, 0x1, PT ;  /* 0x000000010f00780c */ /* 0x000fe20003f84270 */
[----:B------:R-:W-:Y:S01]  /*dfd0*/  UMOV UR33, 0x10000000 ;  /* 0x1000000000217882 */ /* 0x000fe20000000000 */
[C---:B------:R-:W-:Y:S01]  /*dfe0*/  ISETP.NE.AND P1, PT, R3.reuse, 0x6, PT ;  /* 0x000000060300780c */ /* 0x040fe20003f25270 */
[----:B------:R-:W-:Y:S01]  /*dff0*/  UMOV UR10, URZ ;  /* 0x0000003f000a7c82 */ /* 0x000fe20008000000 */
[----:B------:R-:W-:Y:S01]  /*e000*/  UMOV UR9, UR25 ;  /* 0x0000001900097c82 */ /* 0x000fe20008000000 */
[----:B------:R-:W-:Y:S01]  /*e010*/  UMOV UR13, UR28 ;  /* 0x0000001c000d7c82 */ /* 0x000fe20008000000 */
[----:B------:R0:W-:Y:S01]  /*e020*/  UTMALDG.3D [UR24], [UR22], desc[UR32] ;  /* 0x00002018160075b4 */ /* 0x0001e20008011000 */
[----:B------:R-:W-:Y:S01]  /*e030*/  UMOV UR17, UR25 ;  /* 0x0000001900117c82 */ /* 0x000fe20008000000 */
[----:B------:R-:W-:Y:S01]  /*e040*/  UMOV UR20, UR28 ;  /* 0x0000001c00147c82 */ /* 0x000fe20008000000 */
[----:B------:R-:W-:Y:S01]  /*e050*/  SEL R5, RZ, 0x1, P1 ;  /* 0x00000001ff057807 */ /* 0x000fe20000800000 */
[----:B------:R-:W-:Y:S01]  /*e060*/  VIADD R16, R16, 0x1 ;  /* 0x0000000110107836 */ /* 0x000fe20000000000 */
[----:B------:R-:W-:Y:S01]  /*e070*/  IADD3 R12, R12, 0x80, RZ ;  /* 0x000000800c0c7810 */ /* 0x000fe20007ffe0ff */
[----:B------:R-:W-:Y:S01]  /*e080*/  VIADD R14, R14, 0x40 ;  /* 0x000000400e0e7836 */ /* 0x000fe20000000000 */
[----:B------:R-:W-:Y:S01]  /*e090*/  LOP3.LUT R2, R2, R5, RZ, 0x3c, !PT ;  /* 0x0000000502027212 */ /* 0x000fe200078e3cff */
[----:B------:R0:W-:Y:S01]  /*e0a0*/  UTMALDG.4D [UR8], [UR30], desc[UR32] ;  /* 0x000020081e0075b4 */ /* 0x0001e20008019000 */
[----:B------:R-:W-:Y:S01]  /*e0b0*/  SEL R3, R3, RZ, P1 ;  /* 0x000000ff03037207 */ /* 0x000fe20000800000 */
[----:B------:R0:W-:Y:S02]  /*e0c0*/  UTMALDG.3D [UR16], [UR38], desc[UR32] ;  /* 0x00002010260075b4 */ /* 0x0001e40008011000 */
[----:B0-----:R-:W-:Y:S05]  /*e0d0*/  @P4 BRA `(.L_x_290) ;  /* 0xfffffffc00184947 */ /* 0x001fea000383ffff */
.L_x_286:
[----:B------:R-:W-:Y:S05]  /*e0e0*/  BSYNC B1 ;  /* 0x0000000000017941 */ /* 0x000fea0003800000 */
.L_x_285:
[----:B------:R-:W2:Y:S01]  /*e0f0*/  LDL.LU R18, [R1+0x80] ;  /* 0x0000800001127983 */ /* 0x000ea20000300800 */
[----:B------:R-:W-:Y:S01]  /*e100*/  LOP3.LUT P5, RZ, R9, 0xff, RZ, 0xc0, !PT ;  /* 0x000000ff09ff7812 */ /* 0x000fe200078ac0ff */
[----:B------:R-:W-:Y:S01]  /*e110*/  VIADD R8, R8, UR7 ;  /* 0x0000000708087c36 */ /* 0x000fe20008000000 */
[----:B------:R-:W-:Y:S01]  /*e120*/  ULDC.64 UR8, c[0x0][0x750] ;  /* 0x0001d40000087ab9 */ /* 0x000fe20000000a00 */
[----:B------:R-:W3:Y:S01]  /*e130*/  LDL.LU R13, [R1+0x84] ;  /* 0x00008400010d7983 */ /* 0x000ee20000300800 */
[----:B------:R-:W-:Y:S01]  /*e140*/  IMAD.U32 R5, RZ, RZ, UR7 ;  /* 0x00000007ff057e24 */ /* 0x000fe2000f8e00ff */
[----:B------:R-:W-:Y:S01]  /*e150*/  UISETP.GE.U32.AND UP0, UPT, UR7, 0x6, UPT ;  /* 0x000000060700788c */ /* 0x000fe2000bf06070 */
[----:B------:R-:W-:Y:S01]  /*e160*/  ISETP.GT.U32.AND P1, PT, R8, 0x5, PT ;  /* 0x000000050800780c */ /* 0x000fe20003f24070 */
[----:B------:R-:W-:Y:S01]  /*e170*/  BSSY B1, `(.L_x_291) ;  /* 0x000006c000017945 */ /* 0x000fe20003800000 */
[----:B------:R-:W-:Y:S01]  /*e180*/  IMAD.MOV.U32 R6, RZ, RZ, -0x1 ;  /* 0xffffffffff067424 */ /* 0x000fe200078e00ff */
[----:B------:R-:W-:Y:S01]  /*e190*/  PRMT R9, RZ, 0x7610, R9 ;  /* 0x00007610ff097816 */ /* 0x000fe20000000009 */
[----:B------:R-:W-:Y:S01]  /*e1a0*/  IMAD.MOV.U32 R11, RZ, RZ, -0x1 ;  /* 0xffffffffff0b7424 */ /* 0x000fe200078e00ff */
[----:B------:R-:W-:-:S02]  /*e1b0*/  ISETP.LT.U32.AND P1, PT, R5, 0x6, P1 ;  /* 0x000000060500780c */ /* 0x000fc40000f21070 */
[----:B------:R-:W0:Y:S01]  /*e1c0*/  @P5 S2R R3, SR_CgaCtaId ;  /* 0x0000000000035919 */ /* 0x000e220000008800 */
[----:B------:R-:W-:Y:S02]  /*e1d0*/  @P5 MOV R2, 0x400 ;  /* 0x0000040000025802 */ /* 0x000fe40000000f00 */
[----:B------:R-:W-:Y:S02]  /*e1e0*/  PLOP3.LUT P4, PT, PT, PT, UP0, 0x80, 0x0 ;  /* 0x000000000000781c */ /* 0x000fe40003f8f008 */
[----:B0-----:R-:W-:Y:S01]  /*e1f0*/  @P5 LEA R4, R3, R2, 0x18 ;  /* 0x0000000203045211 */ /* 0x001fe200078ec0ff */
[----:B------:R-:W-:-:S03]  /*e200*/  IMAD.WIDE.U32 R2, R8, -0x55555555, RZ ;  /* 0xaaaaaaab08027825 */ /* 0x000fc600078e00ff */
[----:B------:R0:W-:Y:S02]  /*e210*/  @P5 SYNCS.ARRIVE.TRANS64.A1T0 RZ, [R4+URZ+0x78], RZ ;  /* 0x000078ff04ff59a7 */ /* 0x0001e4000810003f */
[----:B------:R-:W-:Y:S02]  /*e220*/  SHF.R.U32.HI R5, RZ, 0x2, R3 ;  /* 0x00000002ff057819 */ /* 0x000fe40000011603 */
[----:B------:R-:W-:Y:S02]  /*e230*/  SEL R3, RZ, 0x1, !P1 ;  /* 0x00000001ff037807 */ /* 0x000fe40004800000 */
[----:B------:R-:W-:Y:S01]  /*e240*/  PRMT R2, RZ, 0x7610, R2 ;  /* 0x00007610ff027816 */ /* 0x000fe20000000002 */
[----:B------:R-:W-:Y:S01]  /*e250*/  IMAD R8, R5, -0x6, R8 ;  /* 0xfffffffa05087824 */ /* 0x000fe200078e0208 */
[----:B------:R-:W-:-:S04]  /*e260*/  LOP3.LUT R0, R0, R3, RZ, 0x3c, !PT ;  /* 0x0000000300007212 */ /* 0x000fc800078e3cff */
[----:B------:R-:W-:Y:S02]  /*e270*/  @P4 LOP3.LUT R0, R0, 0x1, R5, 0x78, !PT ;  /* 0x0000000100004812 */ /* 0x000fe400078e7805 */
[----:B------:R-:W-:Y:S02]  /*e280*/  MOV R5, 0xffffffff ;  /* 0xffffffff00057802 */ /* 0x000fe40000000f00 */
[----:B---3--:R-:W-:-:S04]  /*e290*/  IADD3 R13, P5, R13, UR34, RZ ;  /* 0x000000220d0d7c10 */ /* 0x008fc8000ffbe0ff */
[----:B--2---:R-:W-:Y:S01]  /*e2a0*/  IADD3.X R18, R18, UR15, RZ, P5, !PT ;  /* 0x0000000f12127c10 */ /* 0x004fe2000affe4ff */
[----:B------:R0:W-:Y:S01]  /*e2b0*/  STL [R1+0x84], R13 ;  /* 0x0000840d01007387 */ /* 0x0001e20000100800 */
[----:B------:R-:W-:-:S03]  /*e2c0*/  ISETP.GE.U32.AND P1, PT, R13, UR8, PT ;  /* 0x000000080d007c0c */ /* 0x000fc6000bf26070 */
[----:B------:R0:W-:Y:S01]  /*e2d0*/  STL [R1+0x80], R18 ;  /* 0x0000801201007387 */ /* 0x0001e20000100800 */
[----:B------:R-:W-:-:S13]  /*e2e0*/  ISETP.GE.U32.AND.EX P1, PT, R18, UR9, PT, P1 ;  /* 0x0000000912007c0c */ /* 0x000fda000bf26110 */
[----:B0-----:R-:W-:Y:S05]  /*e2f0*/  @P1 BRA `(.L_x_292) ;  /* 0x00000004004c1947 */ /* 0x001fea0003800000 */
[----:B------:R-:W-:Y:S01]  /*e300*/  ULDC.64 UR8, c[0x0][0x728] ;  /* 0x0001ca0000087ab9 */ /* 0x000fe20000000a00 */
[----:B------:R-:W0:Y:S01]  /*e310*/  S2R R12, SR_CTAID.X ;  /* 0x00000000000c7919 */ /* 0x000e220000002500 */
[----:B------:R-:W-:Y:S01]  /*e320*/  ISETP.NE.U32.AND P1, PT, RZ, UR8, PT ;  /* 0x00000008ff007c0c */ /* 0x000fe2000bf25070 */
[----:B------:R-:W-:Y:S01]  /*e330*/  ULDC UR11, c[0x0][0x730] ;  /* 0x0001cc00000b7ab9 */ /* 0x000fe20000000800 */
[----:B------:R-:W-:Y:S01]  /*e340*/  MOV R2, R13 ;  /* 0x0000000d00027202 */ /* 0x000fe20000000f00 */
[----:B------:R-:W1:Y:S01]  /*e350*/  S2R R10, SR_CTAID.Y ;  /* 0x00000000000a7919 */ /* 0x000e620000002600 */
[----:B------:R-:W-:Y:S01]  /*e360*/  ISETP.NE.AND.EX P1, PT, RZ, UR9, PT, P1 ;  /* 0x00000009ff007c0c */ /* 0x000fe2000bf25310 */
[----:B------:R-:W-:-:S12]  /*e370*/  IMAD.MOV.U32 R3, RZ, RZ, R18 ;  /* 0x000000ffff037224 */ /* 0x000fd800078e0012 */
[----:B------:R-:W-:Y:S05]  /*e380*/  @!P1 BRA `(.L_x_293) ;  /* 0x0000000000289947 */ /* 0x000fea0003800000 */
[----:B------:R-:W-:Y:S02]  /*e390*/  ULDC UR10, c[0x0][0x734] ;  /* 0x0001cd00000a7ab9 */ /* 0x000fe40000000800 */
[----:B------:R-:W-:-:S05]  /*e3a0*/  IADD3 R7, P1, R13, UR10, RZ ;  /* 0x0000000a0d077c10 */ /* 0x000fca000ff3e0ff */
[----:B------:R-:W-:-:S04]  /*e3b0*/  IMAD.X R11, RZ, RZ, R18, P1 ;  /* 0x000000ffff0b7224 */ /* 0x000fc800008e0612 */
[----:B------:R-:W-:-:S04]  /*e3c0*/  IMAD.WIDE.U32 R4, R11, UR8, RZ ;  /* 0x000000080b047c25 */ /* 0x000fc8000f8e00ff */
[----:B------:R-:W-:-:S04]  /*e3d0*/  IMAD.WIDE.U32 R4, P1, R7, UR9, R4 ;  /* 0x0000000907047c25 */ /* 0x000fc8000f820004 */
[----:B------:R-:W-:Y:S01]  /*e3e0*/  IMAD.WIDE.U32 R6, R7, UR8, RZ ;  /* 0x0000000807067c25 */ /* 0x000fe2000f8e00ff */
[----:B------:R-:W-:-:S03]  /*e3f0*/  IADD3.X R3, RZ, RZ, RZ, P1, !PT ;  /* 0x000000ffff037210 */ /* 0x000fc60000ffe4ff */
[----:B------:R-:W-:Y:S01]  /*e400*/  IMAD.MOV.U32 R2, RZ, RZ, R5 ;  /* 0x000000ffff027224 */ /* 0x000fe200078e0005 */
[----:B------:R-:W-:-:S05]  /*e410*/  IADD3 RZ, P1, R7, R4, RZ ;  /* 0x0000000407ff7210 */ /* 0x000fca0007f3e0ff */
[----:B------:R-:W-:-:S08]  /*e420*/  IMAD.WIDE.U32.X R2, R11, UR9, R2, P1 ;  /* 0x000000090b027c25 */ /* 0x000fd000088e0402 */
.L_x_293:
[--C-:B------:R-:W-:Y:S01]  /*e430*/  SHF.R.U64 R11, R2, UR11, R3.reuse ;  /* 0x0000000b020b7c19 */ /* 0x100fe20008001203 */
[----:B------:R-:W-:Y:S01]  /*e440*/  ULDC.64 UR8, c[0x0][0x720] ;  /* 0x0001c80000087ab9 */ /* 0x000fe20000000a00 */
[----:B------:R-:W-:Y:S01]  /*e450*/  SHF.R.U32.HI R2, RZ, UR11, R3 ;  /* 0x0000000bff027c19 */ /* 0x000fe20008011603 */
[----:B------:R-:W-:Y:S01]  /*e460*/  IMAD.MOV.U32 R3, RZ, RZ, R18 ;  /* 0x000000ffff037224 */ /* 0x000fe200078e0012 */
[----:B------:R-:W-:Y:S01]  /*e470*/  IADD3 R5, P1, RZ, -R11, RZ ;  /* 0x8000000bff057210 */ /* 0x000fe20007f3e0ff */
[----:B------:R-:W2:Y:S01]  /*e480*/  LDC R7, c[0x0][0x144] ;  /* 0x00005100ff077b82 */ /* 0x000ea20000000800 */
[----:B0-----:R-:W-:Y:S01]  /*e490*/  I2FP.F32.U32 R6, R12 ;  /* 0x0000000c00067245 */ /* 0x001fe20000201000 */
[----:B------:R-:W-:Y:S01]  /*e4a0*/  ULDC.64 UR12, c[0x0][0x740] ;  /* 0x0001d000000c7ab9 */ /* 0x000fe20000000a00 */
[----:B------:R-:W-:Y:S01]  /*e4b0*/  ULDC UR10, c[0x0][0x708] ;  /* 0x0001c200000a7ab9 */ /* 0x000fe20000000800 */
[----:B------:R-:W-:Y:S01]  /*e4c0*/  IMAD.X R2, RZ, RZ, ~R2, P1 ;  /* 0x000000ffff027224 */ /* 0x000fe200008e0e02 */
[----:B------:R-:W-:-:S03]  /*e4d0*/  ISETP.NE.U32.AND P1, PT, RZ, UR12, PT ;  /* 0x0000000cff007c0c */ /* 0x000fc6000bf25070 */
[----:B------:R-:W-:Y:S01]  /*e4e0*/  IMAD R4, R2, UR8, RZ ;  /* 0x0000000802047c24 */ /* 0x000fe2000f8e02ff */
[----:B------:R-:W-:Y:S01]  /*e4f0*/  MOV R2, R13 ;  /* 0x0000000d00027202 */ /* 0x000fe20000000f00 */
[----:B------:R-:W0:Y:S01]  /*e500*/  LDC R15, c[0x0][0x148] ;  /* 0x00005200ff0f7b82 */ /* 0x000e220000000800 */
[----:B------:R-:W-:-:S03]  /*e510*/  ISETP.NE.AND.EX P1, PT, RZ, UR13, PT, P1 ;  /* 0x0000000dff007c0c */ /* 0x000fc6000bf25310 */
[----:B------:R-:W-:Y:S01]  /*e520*/  IMAD.WIDE.U32 R2, R5, UR8, R2 ;  /* 0x0000000805027c25 */ /* 0x000fe2000f8e0002 */
[----:B------:R-:W-:-:S03]  /*e530*/  ULDC UR8, c[0x0][0x150] ;  /* 0x0000540000087ab9 */ /* 0x000fc60000000800 */
[----:B------:R-:W-:Y:S01]  /*e540*/  FMUL R6, R6, UR8 ;  /* 0x0000000806067c20 */ /* 0x000fe20008400000 */
[----:B------:R-:W-:Y:S01]  /*e550*/  IMAD R5, R5, UR9, R4 ;  /* 0x0000000905057c24 */ /* 0x000fe2000f8e0204 */
[----:B------:R-:W-:Y:S01]  /*e560*/  ULDC UR8, c[0x0][0x718] ;  /* 0x0001c60000087ab9 */ /* 0x000fe20000000800 */
[----:B------:R-:W-:Y:S02]  /*e570*/  ULDC UR9, c[0x0][0x154] ;  /* 0x0000550000097ab9 */ /* 0x000fe40000000800 */
[----:B------:R-:W-:Y:S01]  /*e580*/  IMAD.IADD R3, R3, 0x1, R5 ;  /* 0x0000000103037824 */ /* 0x000fe200078e0205 */
[----:B------:R-:W3:Y:S04]  /*e590*/  F2I.U32.TRUNC.NTZ R6, R6 ;  /* 0x0000000600067305 */ /* 0x000ee8000020f000 */
[----:B------:R-:W-:-:S02]  /*e5a0*/  SHF.R.U64 R13, R2, UR8, R3 ;  /* 0x00000008020d7c19 */ /* 0x000fc40008001203 */
[----:B-1----:R-:W-:-:S05]  /*e5b0*/  I2FP.F32.U32 R2, R10 ;  /* 0x0000000a00027245 */ /* 0x002fca0000201000 */
[----:B------:R-:W-:Y:S01]  /*e5c0*/  FMUL R4, R2, UR9 ;  /* 0x0000000902047c20 */ /* 0x000fe20008400000 */
[----:B------:R-:W-:Y:S01]  /*e5d0*/  SHF.R.U32.HI R2, RZ, UR8, R3 ;  /* 0x00000008ff027c19 */ /* 0x000fe20008011603 */
[----:B------:R-:W-:Y:S02]  /*e5e0*/  ULDC UR8, c[0x0][0x758] ;  /* 0x0001d60000087ab9 */ /* 0x000fe40000000800 */
[----:B------:R1:W4:Y:S01]  /*e5f0*/  F2I.U32.TRUNC.NTZ R18, R4 ;  /* 0x0000000400127305 */ /* 0x000322000020f000 */
[--C-:B------:R-:W-:Y:S02]  /*e600*/  SHF.R.U64 R16, R13, UR10, R2.reuse ;  /* 0x0000000a0d107c19 */ /* 0x100fe40008001202 */
[----:B------:R-:W-:Y:S02]  /*e610*/  SHF.R.U32.HI R3, RZ, UR10, R2 ;  /* 0x0000000aff037c19 */ /* 0x000fe40008011602 */
[----:B---3--:R-:W-:Y:S02]  /*e620*/  IADD3 R6, -R6, RZ, RZ ;  /* 0x000000ff06067210 */ /* 0x008fe40007ffe1ff */
[----:B------:R-:W-:-:S02]  /*e630*/  SHF.R.U64 R14, R16, UR8, R3 ;  /* 0x00000008100e7c19 */ /* 0x000fc40008001203 */
[----:B------:R-:W-:Y:S01]  /*e640*/  SHF.R.U32.HI R3, RZ, UR8, R3 ;  /* 0x00000008ff037c19 */ /* 0x000fe20008011603 */
[----:B--2---:R-:W-:Y:S02]  /*e650*/  IMAD R19, R7, R6, R12 ;  /* 0x0000000607137224 */ /* 0x004fe400078e020c */
[----:B------:R-:W-:Y:S01]  /*e660*/  IMAD.MOV.U32 R2, RZ, RZ, R14 ;  /* 0x000000ffff027224 */ /* 0x000fe200078e000e */
[----:B-1----:R-:W-:Y:S06]  /*e670*/  @!P1 BRA `(.L_x_294) ;  /* 0x0000000000289947 */ /* 0x002fec0003800000 */
        /* <DEDUP_REMOVED lines=10> */
.L_x_294:
[----:B------:R-:W-:Y:S01]  /*e720*/  ULDC UR8, c[0x0][0x748] ;  /* 0x0001d20000087ab9 */ /* 0x000fe20000000800 */
[----:B----4-:R-:W-:Y:S01]  /*e730*/  IMAD.MOV R18, RZ, RZ, -R18 ;  /* 0x000000ffff127224 */ /* 0x010fe200078e0a12 */
[----:B------:R-:W-:Y:S01]  /*e740*/  SHF.R.U64 R3, R2, UR8, R3 ;  /* 0x0000000802037c19 */ /* 0x000fe20008001203 */
[----:B------:R-:W-:Y:S01]  /*e750*/  ULDC UR8, c[0x0][0x738] ;  /* 0x0001ce0000087ab9 */ /* 0x000fe20000000800 */
[----:B------:R-:W-:Y:S01]  /*e760*/  LOP3.LUT R2, R16, UR6, RZ, 0xc0, !PT ;  /* 0x0000000610027c12 */ /* 0x000fe2000f8ec0ff */
[----:B0-----:R-:W-:Y:S01]  /*e770*/  @P3 IMAD R19, R15, R18, R10 ;  /* 0x000000120f133224 */ /* 0x001fe200078e020a */
[----:B------:R-:W-:Y:S01]  /*e780*/  IADD3 R5, -R3, RZ, RZ ;  /* 0x000000ff03057210 */ /* 0x000fe20007ffe1ff */
[----:B------:R-:W-:Y:S01]  /*e790*/  ULDC UR9, c[0x0][0x710] ;  /* 0x0001c40000097ab9 */ /* 0x000fe20000000800 */
[----:B------:R-:W-:Y:S01]  /*e7a0*/  LOP3.LUT R13, R13, UR4, RZ, 0xc0, !PT ;  /* 0x000000040d0d7c12 */ /* 0x000fe2000f8ec0ff */
[----:B------:R-:W-:Y:S02]  /*e7b0*/  IMAD R2, R3, UR5, R2 ;  /* 0x0000000503027c24 */ /* 0x000fe4000f8e0202 */
[----:B------:R-:W-:Y:S01]  /*e7c0*/  IMAD R14, R5, UR8, R14 ;  /* 0x00000008050e7c24 */ /* 0x000fe2000f8e020e */
[----:B------:R-:W-:Y:S01]  /*e7d0*/  ULDC UR8, c[0x0][0x700] ;  /* 0x0001c00000087ab9 */ /* 0x000fe20000000800 */
[----:B------:R-:W-:-:S02]  /*e7e0*/  IMAD R5, R2, UR9, R19 ;  /* 0x0000000902057c24 */ /* 0x000fc4000f8e0213 */
[----:B------:R-:W-:Y:S02]  /*e7f0*/  IMAD R14, R14, UR8, R13 ;  /* 0x000000080e0e7c24 */ /* 0x000fe4000f8e020d */
[----:B------:R-:W-:-:S03]  /*e800*/  IMAD.MOV.U32 R2, RZ, RZ, 0x1 ;  /* 0x00000001ff027424 */ /* 0x000fc600078e00ff */
[----:B------:R-:W-:Y:S02]  /*e810*/  SEL R6, R14, R5, !P3 ;  /* 0x000000050e067207 */ /* 0x000fe40005800000 */
[----:B------:R-:W-:-:S07]  /*e820*/  SEL R5, R5, R14, !P3 ;  /* 0x0000000e05057207 */ /* 0x000fce0005800000 */
.L_x_292:
[----:B------:R-:W-:Y:S05]  /*e830*/  BSYNC B1 ;  /* 0x0000000000017941 */ /* 0x000fea0003800000 */
.L_x_291:
[----:B------:R-:W-:-:S13]  /*e840*/  LOP3.LUT P1, RZ, R2, 0xff, RZ, 0xc0, !PT ;  /* 0x000000ff02ff7812 */ /* 0x000fda000782c0ff */
[----:B------:R-:W-:Y:S05]  /*e850*/  @P1 BRA `(.L_x_295) ;  /* 0xfffffff000f81947 */ /* 0x000fea000383ffff */
[----:B------:R-:W-:Y:S05]  /*e860*/  BSYNC B0 ;  /* 0x0000000000007941 */ /* 0x000fea0003800000 */
.L_x_283:
[----:B------:R-:W-:-:S03]  /*e870*/  UMOV UR8, 0xffffffff ;  /* 0xffffffff00087882 */ /* 0x000fc60000000000 */
[----:B------:R-:W-:Y:S05]  /*e880*/  BRA.DIV UR8, `(.L_x_296) ;  /* 0x0000000608507947 */ /* 0x000fea000b800000 */
[----:B------:R-:W-:-:S13]  /*e890*/  ELECT P0, URZ, PT ;  /* 0x00000000003f782f */ /* 0x000fda0003800000 */
.L_x_312:
[----:B------:R-:W-:Y:S04]  /*e8a0*/  BSSY B0, `(.L_x_297) ;  /* 0x000003e000007945 */ /* 0x000fe80003800000 */
[----:B------:R-:W-:Y:S05]  /*e8b0*/  @!P0 BRA `(.L_x_298) ;  /* 0x0000000000f08947 */ /* 0x000fea0003800000 */
[----:B------:R-:W-:-:S04]  /*e8c0*/  ULOP3.LUT UR8, UR14, 0x2, URZ, 0xfc, !UPT ;  /* 0x000000020e087892 */ /* 0x000fc8000f8efc3f */
[----:B------:R-:W-:-:S06]  /*e8d0*/  UISETP.NE.AND UP0, UPT, UR8, 0x3, UPT ;  /* 0x000000030800788c */ /* 0x000fcc000bf05270 */
[----:B------:R-:W-:-:S13]  /*e8e0*/  PLOP3.LUT P0, PT, PT, PT, UP0, 0x80, 0x0 ;  /* 0x000000000000781c */ /* 0x000fda0003f0f008 */
[----:B------:R-:W-:Y:S05]  /*e8f0*/  @!P0 BRA `(.L_x_299) ;  /* 0x0000000000048947 */ /* 0x000fea0003800000 */
[----:B------:R-:W-:Y:S01]  /*e900*/  BPT.TRAP 0x1 ;  /* 0x000000040000795c */ /* 0x000fe20000300000 */
.L_x_299:
[----:B------:R-:W0:Y:S01]  /*e910*/  S2R R3, SR_CgaCtaId ;  /* 0x0000000000037919 */ /* 0x000e220000008800 */
[----:B------:R-:W-:-:S04]  /*e920*/  MOV R2, 0x400 ;  /* 0x0000040000027802 */ /* 0x000fc80000000f00 */
[----:B0-----:R-:W-:Y:S02]  /*e930*/  LEA R3, R3, R2, 0x18 ;  /* 0x0000000203037211 */ /* 0x001fe400078ec0ff */
[----:B------:R-:W-:-:S03]  /*e940*/  SHF.L.U32 R2, R0, 0x1f, RZ ;  /* 0x0000001f00027819 */ /* 0x000fc600000006ff */
[----:B------:R-:W-:-:S05]  /*e950*/  VIADD R3, R3, 0x30 ;  /* 0x0000003003037836 */ /* 0x000fca0000000000 */
[C---:B------:R-:W-:Y:S01]  /*e960*/  LEA R7, R8.reuse, R3, 0x3 ;  /* 0x0000000308077211 */ /* 0x040fe200078e18ff */
[----:B------:R-:W-:-:S03]  /*e970*/  VIADD R8, R8, 0x1 ;  /* 0x0000000108087836 */ /* 0x000fc60000000000 */
[----:B------:R-:W0:Y:S02]  /*e980*/  SYNCS.PHASECHK.TRANS64.TRYWAIT P0, [R7+URZ], R2 ;  /* 0x00000002070075a7 */ /* 0x000e24000800017f */
[----:B------:R-:W-:-:S04]  /*e990*/  ISETP.NE.AND P1, PT, R8, 0x6, PT ;  /* 0x000000060800780c */ /* 0x000fc80003f25270 */
[----:B------:R-:W-:Y:S02]  /*e9a0*/  SEL R5, RZ, 0x1, P1 ;  /* 0x00000001ff057807 */ /* 0x000fe40000800000 */
[----:B------:R-:W-:Y:S02]  /*e9b0*/  SEL R8, R8, RZ, P1 ;  /* 0x000000ff08087207 */ /* 0x000fe40000800000 */
[----:B------:R-:W-:-:S03]  /*e9c0*/  LOP3.LUT R5, R0, R5, RZ, 0x3c, !PT ;  /* 0x0000000500057212 */ /* 0x000fc600078e3cff */
[----:B------:R-:W-:Y:S01]  /*e9d0*/  IMAD R9, R8, 0x8, R3 ;  /* 0x0000000808097824 */ /* 0x000fe200078e0203 */
[----:B------:R-:W-:Y:S01]  /*e9e0*/  SHF.L.U32 R4, R5, 0x1f, RZ ;  /* 0x0000001f05047819 */ /* 0x000fe200000006ff */
[----:B0-----:R-:W-:Y:S06]  /*e9f0*/  @!P0 BRA `(.L_x_300) ;  /* 0x0000000400188947 */ /* 0x001fec0003800000 */
.L_x_313:
[----:B------:R-:W1:Y:S01]  /*ea00*/  SYNCS.PHASECHK.TRANS64.TRYWAIT P0, [R9+URZ], R4 ;  /* 0x00000004090075a7 */ /* 0x000e62000800017f */
[----:B------:R-:W-:-:S04]  /*ea10*/  IADD3 R0, R8, 0x1, RZ ;  /* 0x0000000108007810 */ /* 0x000fc80007ffe0ff */
[----:B------:R-:W-:-:S04]  /*ea20*/  ISETP.NE.AND P1, PT, R0, 0x6, PT ;  /* 0x000000060000780c */ /* 0x000fc80003f25270 */
[----:B0-----:R-:W-:Y:S02]  /*ea30*/  SEL R2, RZ, 0x1, P1 ;  /* 0x00000001ff027807 */ /* 0x001fe40000800000 */
[----:B------:R-:W-:Y:S02]  /*ea40*/  SEL R0, R0, RZ, P1 ;  /* 0x000000ff00007207 */ /* 0x000fe40000800000 */
[----:B------:R-:W-:-:S03]  /*ea50*/  LOP3.LUT R7, R5, R2, RZ, 0x3c, !PT ;  /* 0x0000000205077212 */ /* 0x000fc600078e3cff */
[----:B------:R-:W-:Y:S01]  /*ea60*/  IMAD R6, R0, 0x8, R3 ;  /* 0x0000000800067824 */ /* 0x000fe200078e0203 */
[----:B------:R-:W-:Y:S01]  /*ea70*/  SHF.L.U32 R5, R7, 0x1f, RZ ;  /* 0x0000001f07057819 */ /* 0x000fe200000006ff */
[----:B-1----:R-:W-:Y:S06]  /*ea80*/  @!P0 BRA `(.L_x_301) ;  /* 0x0000000400088947 */ /* 0x002fec0003800000 */
.L_x_314:
[----:B------:R-:W1:Y:S01]  /*ea90*/  SYNCS.PHASECHK.TRANS64.TRYWAIT P0, [R6+URZ], R5 ;  /* 0x00000005060075a7 */ /* 0x000e62000800017f */
[----:B------:R-:W-:-:S05]  /*eaa0*/  VIADD R0, R0, 0x1 ;  /* 0x0000000100007836 */ /* 0x000fca0000000000 */
[----:B------:R-:W-:-:S04]  /*eab0*/  ISETP.NE.AND P1, PT, R0, 0x6, PT ;  /* 0x000000060000780c */ /* 0x000fc80003f25270 */
[----:B------:R-:W-:Y:S02]  /*eac0*/  SEL R2, RZ, 0x1, P1 ;  /* 0x00000001ff027807 */ /* 0x000fe40000800000 */
[----:B------:R-:W-:Y:S02]  /*ead0*/  SEL R0, R0, RZ, P1 ;  /* 0x000000ff00007207 */ /* 0x000fe40000800000 */
[----:B------:R-:W-:Y:S02]  /*eae0*/  LOP3.LUT R7, R7, R2, RZ, 0x3c, !PT ;  /* 0x0000000207077212 */ /* 0x000fe400078e3cff */
[----:B0-----:R-:W-:Y:S02]  /*eaf0*/  LEA R9, R0, R3, 0x3 ;  /* 0x0000000300097211 */ /* 0x001fe400078e18ff */
[----:B------:R-:W-:Y:S01]  /*eb00*/  SHF.L.U32 R4, R7, 0x1f, RZ ;  /* 0x0000001f07047819 */ /* 0x000fe200000006ff */
[----:B-1----:R-:W-:Y:S06]  /*eb10*/  @!P0 BRA `(.L_x_302) ;  /* 0x0000000000f88947 */ /* 0x002fec0003800000 */
.L_x_315:
[----:B------:R-:W1:Y:S01]  /*eb20*/  SYNCS.PHASECHK.TRANS64.TRYWAIT P0, [R9+URZ], R4 ;  /* 0x00000004090075a7 */ /* 0x000e62000800017f */
[----:B------:R-:W-:-:S05]  /*eb30*/  VIADD R0, R0, 0x1 ;  /* 0x0000000100007836 */ /* 0x000fca0000000000 */
[----:B------:R-:W-:-:S04]  /*eb40*/  ISETP.NE.AND P1, PT, R0, 0x6, PT ;  /* 0x000000060000780c */ /* 0x000fc80003f25270 */
[----:B------:R-:W-:Y:S02]  /*eb50*/  SEL R2, RZ, 0x1, P1 ;  /* 0x00000001ff027807 */ /* 0x000fe40000800000 */
[----:B------:R-:W-:Y:S02]  /*eb60*/  SEL R0, R0, RZ, P1 ;  /* 0x000000ff00007207 */ /* 0x000fe40000800000 */
[----:B------:R-:W-:-:S03]  /*eb70*/  LOP3.LUT R7, R7, R2, RZ, 0x3c, !PT ;  /* 0x0000000207077212 */ /* 0x000fc600078e3cff */
[----:B0-----:R-:W-:Y:S01]  /*eb80*/  IMAD R6, R0, 0x8, R3 ;  /* 0x0000000800067824 */ /* 0x001fe200078e0203 */
[----:B------:R-:W-:Y:S01]  /*eb90*/  SHF.L.U32 R5, R7, 0x1f, RZ ;  /* 0x0000001f07057819 */ /* 0x000fe200000006ff */
[----:B-1----:R-:W-:Y:S06]  /*eba0*/  @!P0 BRA `(.L_x_303) ;  /* 0x0000000000e88947 */ /* 0x002fec0003800000 */
.L_x_316:
[----:B------:R-:W1:Y:S01]  /*ebb0*/  SYNCS.PHASECHK.TRANS64.TRYWAIT P0, [R6+URZ], R5 ;  /* 0x00000005060075a7 */ /* 0x000e62000800017f */
[----:B------:R-:W-:-:S04]  /*ebc0*/  IADD3 R0, R0, 0x1, RZ ;  /* 0x0000000100007810 */ /* 0x000fc80007ffe0ff */
[----:B------:R-:W-:-:S04]  /*ebd0*/  ISETP.NE.AND P1, PT, R0, 0x6, PT ;  /* 0x000000060000780c */ /* 0x000fc80003f25270 */
[----:B------:R-:W-:Y:S02]  /*ebe0*/  SEL R2, RZ, 0x1, P1 ;  /* 0x00000001ff027807 */ /* 0x000fe40000800000 */
[----:B------:R-:W-:Y:S02]  /*ebf0*/  SEL R0, R0, RZ, P1 ;  /* 0x000000ff00007207 */ /* 0x000fe40000800000 */
[----:B------:R-:W-:Y:S01]  /*ec00*/  LOP3.LUT R2, R7, R2, RZ, 0x3c, !PT ;  /* 0x0000000207027212 */ /* 0x000fe200078e3cff */
[----:B-1----:R-:W-:Y:S06]  /*ec10*/  @!P0 BRA `(.L_x_304) ;  /* 0x0000000000e08947 */ /* 0x002fec0003800000 */
.L_x_317:
[----:B------:R-:W-:Y:S01]  /*ec20*/  IMAD R3, R0, 0x8, R3 ;  /* 0x0000000800037824 */ /* 0x000fe200078e0203 */
[----:B------:R-:W-:-:S07]  /*ec30*/  SHF.L.U32 R0, R2, 0x1f, RZ ;  /* 0x0000001f02007819 */ /* 0x000fce00000006ff */
.L_x_305:
[----:B--2---:R2:W3:Y:S02]  /*ec40*/  SYNCS.PHASECHK.TRANS64.TRYWAIT P0, [R3+URZ], R0 ;  /* 0x00000000030075a7 */ /* 0x0044e4000800017f */
[----:B---3--:R-:W-:Y:S05]  /*ec50*/  @!P0 NANOSLEEP.SYNCS 0x989680 ;  /* 0x009896800000895d */ /* 0x008fea0003900000 */
[----:B------:R-:W3:Y:S02]  /*ec60*/  @!P0 SYNCS.PHASECHK.TRANS64 P0, [R3+URZ], R0 ;  /* 0x00000000030085a7 */ /* 0x000ee4000800007f */
[----:B---3--:R-:W-:Y:S05]  /*ec70*/  @!P0 BRA `(.L_x_305) ;  /* 0xfffffffc00f08947 */ /* 0x008fea000383ffff */
.L_x_298:
[----:B------:R-:W-:Y:S05]  /*ec80*/  BSYNC B0 ;  /* 0x0000000000007941 */ /* 0x000fea0003800000 */
.L_x_297:
[----:B------:R-:W-:Y:S05]  /*ec90*/  EXIT ;  /* 0x000000000000794d */ /* 0x000fea0003800000 */
.L_x_17:
[----:B-1----:R-:W-:-:S04]  /*eca0*/  IMAD.U32 R153, RZ, RZ, UR8 ;  /* 0x00000008ff997e24 */ /* 0x002fc8000f8e00ff */
[----:B------:R1:W2:Y:S03]  /*ecb0*/  SYNCS.PHASECHK.TRANS64.TRYWAIT P0, [R153+URZ], R152 ;  /* 0x00000098990075a7 */ /* 0x0002a6000800017f */
[----:B--2---:R-:W-:Y:S05]  /*ecc0*/  @!P0 NANOSLEEP.SYNCS 0x989680 ;  /* 0x009896800000895d */ /* 0x004fea0003900000 */
[----:B------:R-:W2:Y:S02]  /*ecd0*/  @!P0 SYNCS.PHASECHK.TRANS64 P0, [R153+URZ], R152 ;  /* 0x00000098990085a7 */ /* 0x000ea4000800007f */
[----:B--2---:R-:W-:Y:S05]  /*ece0*/  @!P0 BRA `(.L_x_17) ;  /* 0xfffffffc00ec8947 */ /* 0x004fea000383ffff */
[----:B------:R-:W-:Y:S05]  /*ecf0*/  BRA `(.L_x_16) ;  /* 0xffffff2c00e07947 */ /* 0x000fea000383ffff */
.L_x_284:
[----:B------:R-:W-:Y:S01]  /*ed00*/  BSSY B1, `(.L_x_306) ;  /* 0x0000006000017945 */ /* 0x000fe20003800000 */
[----:B------:R-:W-:-:S07]  /*ed10*/  MOV R2, 0xffffffff ;  /* 0xffffffff00027802 */ /* 0x000fce0000000f00 */
[----:B------:R-:W-:Y:S05]  /*ed20*/  WARPSYNC.COLLECTIVE R2, `(.L_x_307) ;  /* 0x00000000020c7348 */ /* 0x000fea0003c00000 */
[----:B------:R-:W-:Y:S02]  /*ed30*/  ELECT P1, UR62, PT ;  /* 0x00000000003e782f */ /* 0x000fe40003820000 */
[----:B------:R-:W-:Y:S01]  /*ed40*/  MOV R2, UR62 ;  /* 0x0000003e00027c02 */ /* 0x000fe20008000f00 */
[----:B------:R-:W-:Y:S10]  /*ed50*/  ENDCOLLECTIVE ;  /* 0x000000000000791b */ /* 0x000ff40003800000 */
.L_x_307:
[----:B------:R-:W-:Y:S05]  /*ed60*/  BSYNC B1 ;  /* 0x0000000000017941 */ /* 0x000fea0003800000 */
.L_x_306:
[----:B------:R-:W-:Y:S05]  /*ed70*/  BRA `(.L_x_308) ;  /* 0xffffffec00bc7947 */ /* 0x000fea000383ffff */
.L_x_287:
[----:B-1----:R1:W2:Y:S02]  /*ed80*/  SYNCS.PHASECHK.TRANS64.TRYWAIT P1, [R13+URZ+0x30], R4 ;  /* 0x000030040d0075a7 */ /* 0x0022a4000802017f */
[----:B--2---:R-:W-:Y:S05]  /*ed90*/  @!P1 NANOSLEEP.SYNCS 0x989680 ;  /* 0x009896800000995d */ /* 0x004fea0003900000 */
[----:B------:R-:W2:Y:S02]  /*eda0*/  @!P1 SYNCS.PHASECHK.TRANS64 P1, [R13+URZ+0x30], R4 ;  /* 0x000030040d0095a7 */ /* 0x000ea4000802007f */
[----:B--2---:R-:W-:Y:S05]  /*edb0*/  @!P1 BRA `(.L_x_287) ;  /* 0xfffffffc00f09947 */ /* 0x004fea000383ffff */
[----:B------:R-:W-:Y:S05]  /*edc0*/  BRA `(.L_x_309) ;  /* 0xffffffec00fc7947 */ /* 0x000fea000383ffff */
.L_x_296:
[----:B------:R-:W-:Y:S01]  /*edd0*/  BSSY B0, `(.L_x_310) ;  /* 0x0000006000007945 */ /* 0x000fe20003800000 */
[----:B------:R-:W-:-:S07]  /*ede0*/  IMAD.MOV.U32 R2, RZ, RZ, -0x1 ;  /* 0xffffffffff027424 */ /* 0x000fce00078e00ff */
[----:B------:R-:W-:Y:S05]  /*edf0*/  WARPSYNC.COLLECTIVE R2, `(.L_x_311) ;  /* 0x00000000020c7348 */ /* 0x000fea0003c00000 */
[----:B------:R-:W-:Y:S02]  /*ee00*/  ELECT P1, UR62, PT ;  /* 0x00000000003e782f */ /* 0x000fe40003820000 */
[----:B------:R-:W-:Y:S01]  /*ee10*/  MOV R2, UR62 ;  /* 0x0000003e00027c02 */ /* 0x000fe20008000f00 */
[----:B------:R-:W-:Y:S10]  /*ee20*/  ENDCOLLECTIVE ;  /* 0x000000000000791b */ /* 0x000ff40003800000 */
.L_x_311:
[----:B------:R-:W-:Y:S05]  /*ee30*/  BSYNC B0 ;  /* 0x0000000000007941 */ /* 0x000fea0003800000 */
.L_x_310:
[----:B------:R-:W-:Y:S01]  /*ee40*/  PLOP3.LUT P0, PT, P1, PT, PT, 0x80, 0x0 ;  /* 0x000000000000781c */ /* 0x000fe20000f0f070 */
[----:B------:R-:W-:-:S12]  /*ee50*/  BRA `(.L_x_312) ;  /* 0xfffffff800907947 */ /* 0x000fd8000383ffff */
.L_x_300:
[----:B0-----:R0:W1:Y:S02]  /*ee60*/  SYNCS.PHASECHK.TRANS64.TRYWAIT P0, [R7+URZ], R2 ;  /* 0x00000002070075a7 */ /* 0x001064000800017f */
[----:B-1----:R-:W-:Y:S05]  /*ee70*/  @!P0 NANOSLEEP.SYNCS 0x989680 ;  /* 0x009896800000895d */ /* 0x002fea0003900000 */
[----:B------:R-:W1:Y:S02]  /*ee80*/  @!P0 SYNCS.PHASECHK.TRANS64 P0, [R7+URZ], R2 ;  /* 0x00000002070085a7 */ /* 0x000e64000800007f */
[----:B-1----:R-:W-:Y:S05]  /*ee90*/  @!P0 BRA `(.L_x_300) ;  /* 0xfffffffc00f08947 */ /* 0x002fea000383ffff */
[----:B------:R-:W-:Y:S05]  /*eea0*/  BRA `(.L_x_313) ;  /* 0xfffffff800d47947 */ /* 0x000fea000383ffff */
.L_x_301:
[----:B0-----:R0:W1:Y:S02]  /*eeb0*/  SYNCS.PHASECHK.TRANS64.TRYWAIT P0, [R9+URZ], R4 ;  /* 0x00000004090075a7 */ /* 0x001064000800017f */
[----:B-1----:R-:W-:Y:S05]  /*eec0*/  @!P0 NANOSLEEP.SYNCS 0x989680 ;  /* 0x009896800000895d */ /* 0x002fea0003900000 */
[----:B------:R-:W1:Y:S02]  /*eed0*/  @!P0 SYNCS.PHASECHK.TRANS64 P0, [R9+URZ], R4 ;  /* 0x00000004090085a7 */ /* 0x000e64000800007f */
[----:B-1----:R-:W-:Y:S05]  /*eee0*/  @!P0 BRA `(.L_x_301) ;  /* 0xfffffffc00f08947 */ /* 0x002fea000383ffff */
[----:B------:R-:W-:Y:S05]  /*eef0*/  BRA `(.L_x_314) ;  /* 0xfffffff800e47947 */ /* 0x000fea000383ffff */
.L_x_302:
[----:B0-----:R0:W1:Y:S02]  /*ef00*/  SYNCS.PHASECHK.TRANS64.TRYWAIT P0, [R6+URZ], R5 ;  /* 0x00000005060075a7 */ /* 0x001064000800017f */
[----:B-1----:R-:W-:Y:S05]  /*ef10*/  @!P0 NANOSLEEP.SYNCS 0x989680 ;  /* 0x009896800000895d */ /* 0x002fea0003900000 */
[----:B------:R-:W1:Y:S02]  /*ef20*/  @!P0 SYNCS.PHASECHK.TRANS64 P0, [R6+URZ], R5 ;  /* 0x00000005060085a7 */ /* 0x000e64000800007f */
[----:B-1----:R-:W-:Y:S05]  /*ef30*/  @!P0 BRA `(.L_x_302) ;  /* 0xfffffffc00f08947 */ /* 0x002fea000383ffff */
[----:B------:R-:W-:Y:S05]  /*ef40*/  BRA `(.L_x_315) ;  /* 0xfffffff800f47947 */ /* 0x000fea000383ffff */
.L_x_303:
[----:B0-----:R0:W1:Y:S02]  /*ef50*/  SYNCS.PHASECHK.TRANS64.TRYWAIT P0, [R9+URZ], R4 ;  /* 0x00000004090075a7 */ /* 0x001064000800017f */
[----:B-1----:R-:W-:Y:S05]  /*ef60*/  @!P0 NANOSLEEP.SYNCS 0x989680 ;  /* 0x009896800000895d */ /* 0x002fea0003900000 */
[----:B------:R-:W1:Y:S02]  /*ef70*/  @!P0 SYNCS.PHASECHK.TRANS64 P0, [R9+URZ], R4 ;  /* 0x00000004090085a7 */ /* 0x000e64000800007f */
[----:B-1----:R-:W-:Y:S05]  /*ef80*/  @!P0 BRA `(.L_x_303) ;  /* 0xfffffffc00f08947 */ /* 0x002fea000383ffff */
[----:B------:R-:W-:Y:S05]  /*ef90*/  BRA `(.L_x_316) ;  /* 0xfffffffc00047947 */ /* 0x000fea000383ffff */
.L_x_304:
[----:B-1----:R1:W2:Y:S02]  /*efa0*/  SYNCS.PHASECHK.TRANS64.TRYWAIT P0, [R6+URZ], R5 ;  /* 0x00000005060075a7 */ /* 0x0022a4000800017f */
[----:B--2---:R-:W-:Y:S05]  /*efb0*/  @!P0 NANOSLEEP.SYNCS 0x989680 ;  /* 0x009896800000895d */ /* 0x004fea0003900000 */
[----:B------:R-:W2:Y:S02]  /*efc0*/  @!P0 SYNCS.PHASECHK.TRANS64 P0, [R6+URZ], R5 ;  /* 0x00000005060085a7 */ /* 0x000ea4000800007f */
[----:B--2---:R-:W-:Y:S05]  /*efd0*/  @!P0 BRA `(.L_x_304) ;  /* 0xfffffffc00f08947 */ /* 0x004fea000383ffff */
[----:B------:R-:W-:Y:S05]  /*efe0*/  BRA `(.L_x_317) ;  /* 0xfffffffc000c7947 */ /* 0x000fea000383ffff */
.L_x_318:
[----:B------:R-:W-:-:S00]  /*eff0*/  BRA `(.L_x_318) ;  /* 0xfffffffc00fc7947 */ /* 0x000fc0000383ffff */
[----:B------:R-:W-:-:S00]  /*f000*/  NOP ;  /* 0x0000000000007918 */ /* 0x000fc00000000000 */
[----:B------:R-:W-:-:S00]  /*f010*/  NOP ;  /* 0x0000000000007918 */ /* 0x000fc00000000000 */
[----:B------:R-:W-:-:S00]  /*f020*/  NOP ;  /* 0x0000000000007918 */ /* 0x000fc00000000000 */
[----:B------:R-:W-:-:S00]  /*f030*/  NOP ;  /* 0x0000000000007918 */ /* 0x000fc00000000000 */
[----:B------:R-:W-:-:S00]  /*f040*/  NOP ;  /* 0x0000000000007918 */ /* 0x000fc00000000000 */
[----:B------:R-:W-:-:S00]  /*f050*/  NOP ;  /* 0x0000000000007918 */ /* 0x000fc00000000000 */
[----:B------:R-:W-:-:S00]  /*f060*/  NOP ;  /* 0x0000000000007918 */ /* 0x000fc00000000000 */
[----:B------:R-:W-:-:S00]  /*f070*/  NOP ;  /* 0x0000000000007918 */ /* 0x000fc00000000000 */
.L_x_319:


//--------------------- .nv.shared._ZN7cutlass13device_kernelINS_4gemm6kernel13GemmUniversalIN4cute5tupleIJiiiiEEENS1_10collective13CollectiveMmaINS1_43MainloopSm90TmaGmmaWarpSpecializedSparseFP8ILi6ENS5_IJNS4_1CILi1EEESB_SB_EEENS1_35KernelTmaWarpSpecializedCooperativeEEENS5_IJNSA_ILi256EEENSA_ILi128EEESG_EEENS_12float_e4m3_tENS5_IJNS4_6LayoutINS5_IJiNS5_IJNSA_ILi2EEEiEEEiEEENS5_IJlNS5_IJSB_SK_EEElEEEEENSJ_INS5_IJNS5_IJNSA_ILi64EEEiEEENS5_IJSG_iEEEiEEENS5_IJNS5_IJSG_NSA_ILi8192EEEEEENS5_IJSB_lEEElEEEEEEEESI_NS5_IJlSB_lEEENS4_8TiledMMAINS4_8MMA_AtomIJNS4_4SM904GMMA6SPARSE32GMMA_64x128x64_F32E4M3E4M3_SS_TNILNS14_7ScaleInE1ELS17_1ELNS14_9SparseSelE0EEEEEENSJ_INS5_IJSK_SB_SB_EEENS5_IJSB_NSA_ILi0EEES1C_EEEEENS5_IJNS4_10UnderscoreES1F_S1F_EEEEENS4_13SM90_TMA_LOADENS4_14ComposedLayoutINS4_7SwizzleILi2ELi4ELi3EEENS4_25smem_sparse_ptr_flag_bitsILi2ELi8EEENSJ_INS5_IJNS5_IJSB_NSA_ILi8EEEEEENS5_IJSK_SQ_EEEEEENS5_IJNS5_IJS1C_SG_EEESN_EEEEEEEvNS4_8identityES1I_NS1J_INS1K_ILi3ELi4ELi3EEENS4_18smem_ptr_flag_bitsILi8EEENSJ_INS5_IJS1O_SG_EEENS5_IJSG_SB_EEEEEEEvS1W_EENS_8epilogue10collective6detail29Sm90TmaWarpSpecializedAdapterINS26_15DefaultEpilogueIfNS5_IJSB_llEEES2A_NS25_6thread17LinearCombinationIfLi1EffLNS2B_9ScaleType4KindE0ELNS_15FloatRoundStyleE2EfEENS1_15EpilogueDefaultEEEEEvvEEEEvNT_6ParamsE --------------------------
	.section	.nv.shared._ZN7cutlass13device_kernelINS_4gemm6kernel13GemmUniversalIN4cute5tupleIJiiiiEEENS1_10collective13CollectiveMmaINS1_43MainloopSm90TmaGmmaWarpSpecializedSparseFP8ILi6ENS5_IJNS4_1CILi1EEESB_SB_EEENS1_35KernelTmaWarpSpecializedCooperativeEEENS5_IJNSA_ILi256EEENSA_ILi128EEESG_EEENS_12float_e4m3_tENS5_IJNS4_6LayoutINS5_IJiNS5_IJNSA_ILi2EEEiEEEiEEENS5_IJlNS5_IJSB_SK_EEElEEEEENSJ_INS5_IJNS5_IJNSA_ILi64EEEiEEENS5_IJSG_iEEEiEEENS5_IJNS5_IJSG_NSA_ILi8192EEEEEENS5_IJSB_lEEElEEEEEEEESI_NS5_IJlSB_lEEENS4_8TiledMMAINS4_8MMA_AtomIJNS4_4SM904GMMA6SPARSE32GMMA_64x128x64_F32E4M3E4M3_SS_TNILNS14_7ScaleInE1ELS17_1ELNS14_9SparseSelE0EEEEEENSJ_INS5_IJSK_SB_SB_EEENS5_IJSB_NSA_ILi0EEES1C_EEEEENS5_IJNS4_10UnderscoreES1F_S1F_EEEEENS4_13SM90_TMA_LOADENS4_14ComposedLayoutINS4_7SwizzleILi2ELi4ELi3EEENS4_25smem_sparse_ptr_flag_bitsILi2ELi8EEENSJ_INS5_IJNS5_IJSB_NSA_ILi8EEEEEENS5_IJSK_SQ_EEEEEENS5_IJNS5_IJS1C_SG_EEESN_EEEEEEEvNS4_8identityES1I_NS1J_INS1K_ILi3ELi4ELi3EEENS4_18smem_ptr_flag_bitsILi8EEENSJ_INS5_IJS1O_SG_EEENS5_IJSG_SB_EEEEEEEvS1W_EENS_8epilogue10collective6detail29Sm90TmaWarpSpecializedAdapterINS26_15DefaultEpilogueIfNS5_IJSB_llEEES2A_NS25_6thread17LinearCombinationIfLi1EffLNS2B_9ScaleType4KindE0ELNS_15FloatRoundStyleE2EfEENS1_15EpilogueDefaultEEEEEvvEEEEvNT_6ParamsE,"aw",@nobits
	.sectionflags	@""
	.align	16
	.zero		1024


//--------------------- .nv.shared.reserved.0     --------------------------
	.section	.nv.shared.reserved.0,"aw",@nobits
	.weak		__nv_reservedSMEM_offset_0_alias
	.size		__nv_reservedSMEM_offset_0_alias, 0, 0
	.other		__nv_reservedSMEM_offset_0_alias,@"STO_CUDA_RESERVED_SHARED STV_DEFAULT"
__nv_reservedSMEM_offset_0_alias:
	.zero		0


//--------------------- .nv.global                --------------------------
	.section	.nv.global,"aw",@nobits
.nv.global:
	.type		_ZN39_INTERNAL_287b1da8_4_k_cu_725efc8d_28294cute1_E,@object
	.size		_ZN39_INTERNAL_287b1da8_4_k_cu_725efc8d_28294cute1_E,(_ZN39_INTERNAL_287b1da8_4_k_cu_725efc8d_28294cuda3std3__45__cpo6cbeginE - _ZN39_INTERNAL_287b1da8_4_k_cu_725efc8d_28294cute1_E)
_ZN39_INTERNAL_287b1da8_4_k_cu_725efc8d_28294cute1_E:
	.zero		1
	.type		_ZN39_INTERNAL_287b1da8_4_k_cu_725efc8d_28294cuda3std3__45__cpo6cbeginE,@object
	.size		_ZN39_INTERNAL_287b1da8_4_k_cu_725efc8d_28294cuda3std3__45__cpo6cbeginE,(_ZN39_INTERNAL_287b1da8_4_k_cu_725efc8d_28294cuda3std3__48in_placeE - _ZN39_INTERNAL_287b1da8_4_k_cu_725efc8d_28294cuda3std3__45__cpo6cbeginE)
_ZN39_INTERNAL_287b1da8_4_k_cu_725efc8d_28294cuda3std3__45__cpo6cbeginE:
	.zero		1
	.type		_ZN39_INTERNAL_287b1da8_4_k_cu_725efc8d_28294cuda3std3__48in_placeE,@object
	.size		_ZN39_INTERNAL_287b1da8_4_k_cu_725efc8d_28294cuda3std3__48in_placeE,(_ZN39_INTERNAL_287b1da8_4_k_cu_725efc8d_28294cuda3std6ranges3__45__cpo9iter_moveE - _ZN39_INTERNAL_287b1da8_4_k_cu_725efc8d_28294cuda3std3__48in_placeE)
_ZN39_INTERNAL_287b1da8_4_k_cu_725efc8d_28294cuda3std3__48in_placeE:
	.zero		1
	.type		_ZN39_INTERNAL_287b1da8_4_k_cu_725efc8d_28294cuda3std6ranges3__45__cpo9iter_moveE,@object
	.size		_ZN39_INTERNAL_287b1da8_4_k_cu_725efc8d_28294cuda3std6ranges3__45__cpo9iter_moveE,(_ZN39_INTERNAL_287b1da8_4_k_cu_725efc8d_28294cuda3std3__45__cpo5beginE - _ZN39_INTERNAL_287b1da8_4_k_cu_725efc8d_28294cuda3std6ranges3__45__cpo9iter_moveE)
_ZN39_INTERNAL_287b1da8_4_k_cu_725efc8d_28294cuda3std6ranges3__45__cpo9iter_moveE:
	.zero		1
	.type		_ZN39_INTERNAL_287b1da8_4_k_cu_725efc8d_28294cuda3std3__45__cpo5beginE,@object
	.size		_ZN39_INTERNAL_287b1da8_4_k_cu_725efc8d_28294cuda3std3__45__cpo5beginE,(_ZN39_INTERNAL_287b1da8_4_k_cu_725efc8d_28294cuda3std3__441_GLOBAL__N__287b1da8_4_k_cu_725efc8d_28296ignoreE - _ZN39_INTERNAL_287b1da8_4_k_cu_725efc8d_28294cuda3std3__45__cpo5beginE)
_ZN39_INTERNAL_287b1da8_4_k_cu_725efc8d_28294cuda3std3__45__cpo5beginE:
	.zero		1
	.type		_ZN39_INTERNAL_287b1da8_4_k_cu_725efc8d_28294cuda3std3__441_GLOBAL__N__287b1da8_4_k_cu_725efc8d_28296ignoreE,@object
	.size		_ZN39_INTERNAL_287b1da8_4_k_cu_725efc8d_28294cuda3std3__441_GLOBAL__N__287b1da8_4_k_cu_725efc8d_28296ignoreE,(_ZN39_INTERNAL_287b1da8_4_k_cu_725efc8d_28294cute7productE - _ZN39_INTERNAL_287b1da8_4_k_cu_725efc8d_28294cuda3std3__441_GLOBAL__N__287b1da8_4_k_cu_725efc8d_28296ignoreE)
_ZN39_INTERNAL_287b1da8_4_k_cu_725efc8d_28294cuda3std3__441_GLOBAL__N__287b1da8_4_k_cu_725efc8d_28296ignoreE:
	.zero		1
	.type		_ZN39_INTERNAL_287b1da8_4_k_cu_725efc8d_28294cute7productE,@object
	.size		_ZN39_INTERNAL_287b1da8_4_k_cu_725efc8d_28294cute7productE,(_ZN39_INTERNAL_287b1da8_4_k_cu_725efc8d_28294cuda3std3__45__cpo3endE - _ZN39_INTERNAL_287b1da8_4_k_cu_725efc8d_28294cute7productE)
_ZN39_INTERNAL_287b1da8_4_k_cu_725efc8d_28294cute7productE:
	.zero		1
	.type		_ZN39_INTERNAL_287b1da8_4_k_cu_725efc8d_28294cuda3std3__45__cpo3endE,@object
	.size		_ZN39_INTERNAL_287b1da8_4_k_cu_725efc8d_28294cuda3std3__45__cpo3endE,(_ZN39_INTERNAL_287b1da8_4_k_cu_725efc8d_28294cuda3std3__419piecewise_constructE - _ZN39_INTERNAL_287b1da8_4_k_cu_725efc8d_28294cuda3std3__45__cpo3endE)
_ZN39_INTERNAL_287b1da8_4_k_cu_725efc8d_28294cuda3std3__45__cpo3endE:
	.zero		1
	.type		_ZN39_INTERNAL_287b1da8_4_k_cu_725efc8d_28294cuda3std3__419piecewise_constructE,@object
	.size		_ZN39_INTERNAL_287b1da8_4_k_cu_725efc8d_28294cuda3std3__419piecewise_constructE,(_ZN39_INTERNAL_287b1da8_4_k_cu_725efc8d_28294cuda3std3__45__cpo4cendE - _ZN39_INTERNAL_287b1da8_4_k_cu_725efc8d_28294cuda3std3__419piecewise_constructE)
_ZN39_INTERNAL_287b1da8_4_k_cu_725efc8d_28294cuda3std3__419piecewise_constructE:
	.zero		1
	.type		_ZN39_INTERNAL_287b1da8_4_k_cu_725efc8d_28294cuda3std3__45__cpo4cendE,@object
	.size		_ZN39_INTERNAL_287b1da8_4_k_cu_725efc8d_28294cuda3std3__45__cpo4cendE,(_ZN39_INTERNAL_287b1da8_4_k_cu_725efc8d_28294cuda3std6ranges3__45__cpo4swapE - _ZN39_INTERNAL_287b1da8_4_k_cu_725efc8d_28294cuda3std3__45__cpo4cendE)
_ZN39_INTERNAL_287b1da8_4_k_cu_725efc8d_28294cuda3std3__45__cpo4cendE:
	.zero		1
	.type		_ZN39_INTERNAL_287b1da8_4_k_cu_725efc8d_28294cuda3std6ranges3__45__cpo4swapE,@object
	.size		_ZN39_INTERNAL_287b1da8_4_k_cu_725efc8d_28294cuda3std6ranges3__45__cpo4swapE,(.L_7 - _ZN39_INTERNAL_287b1da8_4_k_cu_725efc8d_28294cuda3std6ranges3__45__cpo4swapE)
_ZN39_INTERNAL_287b1da8_4_k_cu_725efc8d_28294cuda3std6ranges3__45__cpo4swapE:
	.zero		1
.L_7:


//--------------------- .nv.constant0._ZN7cutlass13device_kernelINS_4gemm6kernel13GemmUniversalIN4cute5tupleIJiiiiEEENS1_10collective13CollectiveMmaINS1_43MainloopSm90TmaGmmaWarpSpecializedSparseFP8ILi6ENS5_IJNS4_1CILi1EEESB_SB_EEENS1_35KernelTmaWarpSpecializedCooperativeEEENS5_IJNSA_ILi256EEENSA_ILi128EEESG_EEENS_12float_e4m3_tENS5_IJNS4_6LayoutINS5_IJiNS5_IJNSA_ILi2EEEiEEEiEEENS5_IJlNS5_IJSB_SK_EEElEEEEENSJ_INS5_IJNS5_IJNSA_ILi64EEEiEEENS5_IJSG_iEEEiEEENS5_IJNS5_IJSG_NSA_ILi8192EEEEEENS5_IJSB_lEEElEEEEEEEESI_NS5_IJlSB_lEEENS4_8TiledMMAINS4_8MMA_AtomIJNS4_4SM904GMMA6SPARSE32GMMA_64x128x64_F32E4M3E4M3_SS_TNILNS14_7ScaleInE1ELS17_1ELNS14_9SparseSelE0EEEEEENSJ_INS5_IJSK_SB_SB_EEENS5_IJSB_NSA_ILi0EEES1C_EEEEENS5_IJNS4_10UnderscoreES1F_S1F_EEEEENS4_13SM90_TMA_LOADENS4_14ComposedLayoutINS4_7SwizzleILi2ELi4ELi3EEENS4_25smem_sparse_ptr_flag_bitsILi2ELi8EEENSJ_INS5_IJNS5_IJSB_NSA_ILi8EEEEEENS5_IJSK_SQ_EEEEEENS5_IJNS5_IJS1C_SG_EEESN_EEEEEEEvNS4_8identityES1I_NS1J_INS1K_ILi3ELi4ELi3EEENS4_18smem_ptr_flag_bitsILi8EEENSJ_INS5_IJS1O_SG_EEENS5_IJSG_SB_EEEEEEEvS1W_EENS_8epilogue10collective6detail29Sm90TmaWarpSpecializedAdapterINS26_15DefaultEpilogueIfNS5_IJSB_llEEES2A_NS25_6thread17LinearCombinationIfLi1EffLNS2B_9ScaleType4KindE0ELNS_15FloatRoundStyleE2EfEENS1_15EpilogueDefaultEEEEEvvEEEEvNT_6ParamsE --------------------------
	.section	.nv.constant0._ZN7cutlass13device_kernelINS_4gemm6kernel13GemmUniversalIN4cute5tupleIJiiiiEEENS1_10collective13CollectiveMmaINS1_43MainloopSm90TmaGmmaWarpSpecializedSparseFP8ILi6ENS5_IJNS4_1CILi1EEESB_SB_EEENS1_35KernelTmaWarpSpecializedCooperativeEEENS5_IJNSA_ILi256EEENSA_ILi128EEESG_EEENS_12float_e4m3_tENS5_IJNS4_6LayoutINS5_IJiNS5_IJNSA_ILi2EEEiEEEiEEENS5_IJlNS5_IJSB_SK_EEElEEEEENSJ_INS5_IJNS5_IJNSA_ILi64EEEiEEENS5_IJSG_iEEEiEEENS5_IJNS5_IJSG_NSA_ILi8192EEEEEENS5_IJSB_lEEElEEEEEEEESI_NS5_IJlSB_lEEENS4_8TiledMMAINS4_8MMA_AtomIJNS4_4SM904GMMA6SPARSE32GMMA_64x128x64_F32E4M3E4M3_SS_TNILNS14_7ScaleInE1ELS17_1ELNS14_9SparseSelE0EEEEEENSJ_INS5_IJSK_SB_SB_EEENS5_IJSB_NSA_ILi0EEES1C_EEEEENS5_IJNS4_10UnderscoreES1F_S1F_EEEEENS4_13SM90_TMA_LOADENS4_14ComposedLayoutINS4_7SwizzleILi2ELi4ELi3EEENS4_25smem_sparse_ptr_flag_bitsILi2ELi8EEENSJ_INS5_IJNS5_IJSB_NSA_ILi8EEEEEENS5_IJSK_SQ_EEEEEENS5_IJNS5_IJS1C_SG_EEESN_EEEEEEEvNS4_8identityES1I_NS1J_INS1K_ILi3ELi4ELi3EEENS4_18smem_ptr_flag_bitsILi8EEENSJ_INS5_IJS1O_SG_EEENS5_IJSG_SB_EEEEEEEvS1W_EENS_8epilogue10collective6detail29Sm90TmaWarpSpecializedAdapterINS26_15DefaultEpilogueIfNS5_IJSB_llEEES2A_NS25_6thread17LinearCombinationIfLi1EffLNS2B_9ScaleType4KindE0ELNS_15FloatRoundStyleE2EfEENS1_15EpilogueDefaultEEEEEvvEEEEvNT_6ParamsE,"a",@progbits
	.sectionflags	@""
	.align	4
.nv.constant0._ZN7cutlass13device_kernelINS_4gemm6kernel13GemmUniversalIN4cute5tupleIJiiiiEEENS1_10collective13CollectiveMmaINS1_43MainloopSm90TmaGmmaWarpSpecializedSparseFP8ILi6ENS5_IJNS4_1CILi1EEESB_SB_EEENS1_35KernelTmaWarpSpecializedCooperativeEEENS5_IJNSA_ILi256EEENSA_ILi128EEESG_EEENS_12float_e4m3_tENS5_IJNS4_6LayoutINS5_IJiNS5_IJNSA_ILi2EEEiEEEiEEENS5_IJlNS5_IJSB_SK_EEElEEEEENSJ_INS5_IJNS5_IJNSA_ILi64EEEiEEENS5_IJSG_iEEEiEEENS5_IJNS5_IJSG_NSA_ILi8192EEEEEENS5_IJSB_lEEElEEEEEEEESI_NS5_IJlSB_lEEENS4_8TiledMMAINS4_8MMA_AtomIJNS4_4SM904GMMA6SPARSE32GMMA_64x128x64_F32E4M3E4M3_SS_TNILNS14_7ScaleInE1ELS17_1ELNS14_9SparseSelE0EEEEEENSJ_INS5_IJSK_SB_SB_EEENS5_IJSB_NSA_ILi0EEES1C_EEEEENS5_IJNS4_10UnderscoreES1F_S1F_EEEEENS4_13SM90_TMA_LOADENS4_14ComposedLayoutINS4_7SwizzleILi2ELi4ELi3EEENS4_25smem_sparse_ptr_flag_bitsILi2ELi8EEENSJ_INS5_IJNS5_IJSB_NSA_ILi8EEEEEENS5_IJSK_SQ_EEEEEENS5_IJNS5_IJS1C_SG_EEESN_EEEEEEEvNS4_8identityES1I_NS1J_INS1K_ILi3ELi4ELi3EEENS4_18smem_ptr_flag_bitsILi8EEENSJ_INS5_IJS1O_SG_EEENS5_IJSG_SB_EEEEEEEvS1W_EENS_8epilogue10collective6detail29Sm90TmaWarpSpecializedAdapterINS26_15DefaultEpilogueIfNS5_IJSB_llEEES2A_NS25_6thread17LinearCombinationIfLi1EffLNS2B_9ScaleType4KindE0ELNS_15FloatRoundStyleE2EfEENS1_15EpilogueDefaultEEEEEvvEEEEvNT_6ParamsE:
	.zero		1920


//--------------------- SYMBOLS --------------------------

	.type		.nv.reservedSmem.offset0,@object
	.size		.nv.reservedSmem.offset0,0x4
